//
// Generated by NVIDIA NVVM Compiler
//
// Compiler Build ID: CL-36424714
// Cuda compilation tools, release 13.0, V13.0.88
// Based on NVVM 20.0.0
//

.version 9.0
.target sm_100
.address_size 64

	// .globl	_Z9vectorAddPfPKfj
// _ZZ7L2_normPfS_E5sdata has been demoted
// _ZZ11Dot_productPfS_S_E5sdata has been demoted
// _ZZ16Normalize_vectorPfE5sdata has been demoted
// _ZZ16Normalize_vectorPfE4norm has been demoted
// _ZZ12cos_distancePfS_PijE16B_L2_NORM_SHARED has been demoted
// _ZZ12cos_distancePfS_PijE1B has been demoted
// _ZZ12cos_distancePfS_PijE2AB has been demoted
// _ZZ13cos_distance2PfS_S_PijjE3W_2 has been demoted
// _ZZ13cos_distance2PfS_S_PijjE3W_1 has been demoted
// _ZZ13cos_distance2PfS_S_PijjE7W_4_W_2 has been demoted
// _ZZ13cos_distance2PfS_S_PijjE7W_4_W_1 has been demoted

.visible .entry _Z9vectorAddPfPKfj(
	.param .u64 .ptr .align 1 _Z9vectorAddPfPKfj_param_0,
	.param .u64 .ptr .align 1 _Z9vectorAddPfPKfj_param_1,
	.param .u32 _Z9vectorAddPfPKfj_param_2
)
{
	.reg .pred 	%p<2>;
	.reg .b32 	%r<6>;
	.reg .b32 	%f<4>;
	.reg .b64 	%rd<8>;

	ld.param.u64 	%rd1, [_Z9vectorAddPfPKfj_param_0];
	ld.param.u64 	%rd2, [_Z9vectorAddPfPKfj_param_1];
	ld.param.u32 	%r2, [_Z9vectorAddPfPKfj_param_2];
	mov.u32 	%r3, %ntid.x;
	mov.u32 	%r4, %ctaid.x;
	mov.u32 	%r5, %tid.x;
	mad.lo.s32 	%r1, %r3, %r4, %r5;
	setp.ge.u32 	%p1, %r1, %r2;
	@%p1 bra 	$L__BB0_2;
	cvta.to.global.u64 	%rd3, %rd2;
	cvta.to.global.u64 	%rd4, %rd1;
	mul.wide.s32 	%rd5, %r1, 4;
	add.s64 	%rd6, %rd3, %rd5;
	ld.global.f32 	%f1, [%rd6];
	add.s64 	%rd7, %rd4, %rd5;
	ld.global.f32 	%f2, [%rd7];
	sub.f32 	%f3, %f1, %f2;
	st.global.f32 	[%rd7], %f3;
$L__BB0_2:
	ret;

}
	// .globl	_Z7L2_normPfS_
.visible .entry _Z7L2_normPfS_(
	.param .u64 .ptr .align 1 _Z7L2_normPfS__param_0,
	.param .u64 .ptr .align 1 _Z7L2_normPfS__param_1
)
{
	.reg .pred 	%p<11>;
	.reg .b32 	%r<10>;
	.reg .b32 	%f<31>;
	.reg .b64 	%rd<11>;
	// demoted variable
	.shared .align 4 .b8 _ZZ7L2_normPfS_E5sdata[1024];
	ld.param.u64 	%rd3, [_Z7L2_normPfS__param_0];
	ld.param.u64 	%rd2, [_Z7L2_normPfS__param_1];
	cvta.to.global.u64 	%rd1, %rd3;
	mov.u32 	%r1, %tid.x;
	shl.b32 	%r6, %r1, 2;
	mov.u32 	%r7, _ZZ7L2_normPfS_E5sdata;
	add.s32 	%r2, %r7, %r6;
	mov.u32 	%r3, %ctaid.x;
	mad.lo.s32 	%r4, %r3, 300, %r1;
	mul.wide.u32 	%rd4, %r4, 4;
	add.s64 	%rd5, %rd1, %rd4;
	ld.global.f32 	%f2, [%rd5];
	fma.rn.f32 	%f1, %f2, %f2, 0f00000000;
	st.shared.f32 	[%r2], %f1;
	mov.u32 	%r5, %ntid.x;
	add.s32 	%r8, %r1, %r5;
	setp.gt.u32 	%p1, %r8, 299;
	@%p1 bra 	$L__BB1_2;
	add.s32 	%r9, %r4, %r5;
	mul.wide.u32 	%rd6, %r9, 4;
	add.s64 	%rd7, %rd1, %rd6;
	ld.global.f32 	%f3, [%rd7];
	fma.rn.f32 	%f4, %f3, %f3, %f1;
	st.shared.f32 	[%r2], %f4;
$L__BB1_2:
	bar.sync 	0;
	setp.gt.u32 	%p2, %r1, 127;
	@%p2 bra 	$L__BB1_4;
	ld.shared.f32 	%f5, [%r2+512];
	ld.shared.f32 	%f6, [%r2];
	add.f32 	%f7, %f5, %f6;
	st.shared.f32 	[%r2], %f7;
$L__BB1_4:
	bar.sync 	0;
	setp.gt.u32 	%p3, %r1, 63;
	@%p3 bra 	$L__BB1_6;
	ld.shared.f32 	%f8, [%r2+256];
	ld.shared.f32 	%f9, [%r2];
	add.f32 	%f10, %f8, %f9;
	st.shared.f32 	[%r2], %f10;
$L__BB1_6:
	bar.sync 	0;
	setp.gt.u32 	%p4, %r1, 31;
	@%p4 bra 	$L__BB1_8;
	ld.shared.f32 	%f11, [%r2+128];
	ld.shared.f32 	%f12, [%r2];
	add.f32 	%f13, %f11, %f12;
	st.shared.f32 	[%r2], %f13;
$L__BB1_8:
	bar.sync 	0;
	setp.gt.u32 	%p5, %r1, 15;
	@%p5 bra 	$L__BB1_10;
	ld.shared.f32 	%f14, [%r2+64];
	ld.shared.f32 	%f15, [%r2];
	add.f32 	%f16, %f14, %f15;
	st.shared.f32 	[%r2], %f16;
$L__BB1_10:
	bar.sync 	0;
	setp.gt.u32 	%p6, %r1, 7;
	@%p6 bra 	$L__BB1_12;
	ld.shared.f32 	%f17, [%r2+32];
	ld.shared.f32 	%f18, [%r2];
	add.f32 	%f19, %f17, %f18;
	st.shared.f32 	[%r2], %f19;
$L__BB1_12:
	bar.sync 	0;
	setp.gt.u32 	%p7, %r1, 3;
	@%p7 bra 	$L__BB1_14;
	ld.shared.f32 	%f20, [%r2+16];
	ld.shared.f32 	%f21, [%r2];
	add.f32 	%f22, %f20, %f21;
	st.shared.f32 	[%r2], %f22;
$L__BB1_14:
	bar.sync 	0;
	setp.gt.u32 	%p8, %r1, 1;
	@%p8 bra 	$L__BB1_16;
	ld.shared.f32 	%f23, [%r2+8];
	ld.shared.f32 	%f24, [%r2];
	add.f32 	%f25, %f23, %f24;
	st.shared.f32 	[%r2], %f25;
$L__BB1_16:
	bar.sync 	0;
	setp.ne.s32 	%p9, %r1, 0;
	@%p9 bra 	$L__BB1_18;
	ld.shared.f32 	%f26, [_ZZ7L2_normPfS_E5sdata+4];
	ld.shared.f32 	%f27, [_ZZ7L2_normPfS_E5sdata];
	add.f32 	%f28, %f26, %f27;
	st.shared.f32 	[_ZZ7L2_normPfS_E5sdata], %f28;
$L__BB1_18:
	setp.ne.s32 	%p10, %r1, 0;
	bar.sync 	0;
	@%p10 bra 	$L__BB1_20;
	ld.shared.f32 	%f29, [_ZZ7L2_normPfS_E5sdata];
	sqrt.rn.f32 	%f30, %f29;
	cvta.to.global.u64 	%rd8, %rd2;
	mul.wide.u32 	%rd9, %r3, 4;
	add.s64 	%rd10, %rd8, %rd9;
	st.global.f32 	[%rd10], %f30;
$L__BB1_20:
	ret;

}
	// .globl	_Z11Dot_productPfS_S_
.visible .entry _Z11Dot_productPfS_S_(
	.param .u64 .ptr .align 1 _Z11Dot_productPfS_S__param_0,
	.param .u64 .ptr .align 1 _Z11Dot_productPfS_S__param_1,
	.param .u64 .ptr .align 1 _Z11Dot_productPfS_S__param_2
)
{
	.reg .pred 	%p<11>;
	.reg .b32 	%r<10>;
	.reg .b32 	%f<32>;
	.reg .b64 	%rd<15>;
	// demoted variable
	.shared .align 4 .b8 _ZZ11Dot_productPfS_S_E5sdata[1024];
	ld.param.u64 	%rd4, [_Z11Dot_productPfS_S__param_0];
	ld.param.u64 	%rd5, [_Z11Dot_productPfS_S__param_1];
	ld.param.u64 	%rd3, [_Z11Dot_productPfS_S__param_2];
	cvta.to.global.u64 	%rd1, %rd5;
	cvta.to.global.u64 	%rd2, %rd4;
	mov.u32 	%r1, %tid.x;
	shl.b32 	%r6, %r1, 2;
	mov.u32 	%r7, _ZZ11Dot_productPfS_S_E5sdata;
	add.s32 	%r2, %r7, %r6;
	mov.u32 	%r3, %ctaid.x;
	mad.lo.s32 	%r4, %r3, 300, %r1;
	mul.wide.u32 	%rd6, %r4, 4;
	add.s64 	%rd7, %rd2, %rd6;
	ld.global.f32 	%f2, [%rd7];
	add.s64 	%rd8, %rd1, %rd6;
	ld.global.f32 	%f3, [%rd8];
	fma.rn.f32 	%f1, %f2, %f3, 0f00000000;
	st.shared.f32 	[%r2], %f1;
	mov.u32 	%r5, %ntid.x;
	add.s32 	%r8, %r1, %r5;
	setp.gt.u32 	%p1, %r8, 299;
	@%p1 bra 	$L__BB2_2;
	add.s32 	%r9, %r4, %r5;
	mul.wide.u32 	%rd9, %r9, 4;
	add.s64 	%rd10, %rd2, %rd9;
	ld.global.f32 	%f4, [%rd10];
	add.s64 	%rd11, %rd1, %rd9;
	ld.global.f32 	%f5, [%rd11];
	fma.rn.f32 	%f6, %f4, %f5, %f1;
	st.shared.f32 	[%r2], %f6;
$L__BB2_2:
	bar.sync 	0;
	setp.gt.u32 	%p2, %r1, 127;
	@%p2 bra 	$L__BB2_4;
	ld.shared.f32 	%f7, [%r2+512];
	ld.shared.f32 	%f8, [%r2];
	add.f32 	%f9, %f7, %f8;
	st.shared.f32 	[%r2], %f9;
$L__BB2_4:
	bar.sync 	0;
	setp.gt.u32 	%p3, %r1, 63;
	@%p3 bra 	$L__BB2_6;
	ld.shared.f32 	%f10, [%r2+256];
	ld.shared.f32 	%f11, [%r2];
	add.f32 	%f12, %f10, %f11;
	st.shared.f32 	[%r2], %f12;
$L__BB2_6:
	bar.sync 	0;
	setp.gt.u32 	%p4, %r1, 31;
	@%p4 bra 	$L__BB2_8;
	ld.shared.f32 	%f13, [%r2+128];
	ld.shared.f32 	%f14, [%r2];
	add.f32 	%f15, %f13, %f14;
	st.shared.f32 	[%r2], %f15;
$L__BB2_8:
	bar.sync 	0;
	setp.gt.u32 	%p5, %r1, 15;
	@%p5 bra 	$L__BB2_10;
	ld.shared.f32 	%f16, [%r2+64];
	ld.shared.f32 	%f17, [%r2];
	add.f32 	%f18, %f16, %f17;
	st.shared.f32 	[%r2], %f18;
$L__BB2_10:
	bar.sync 	0;
	setp.gt.u32 	%p6, %r1, 7;
	@%p6 bra 	$L__BB2_12;
	ld.shared.f32 	%f19, [%r2+32];
	ld.shared.f32 	%f20, [%r2];
	add.f32 	%f21, %f19, %f20;
	st.shared.f32 	[%r2], %f21;
$L__BB2_12:
	bar.sync 	0;
	setp.gt.u32 	%p7, %r1, 3;
	@%p7 bra 	$L__BB2_14;
	ld.shared.f32 	%f22, [%r2+16];
	ld.shared.f32 	%f23, [%r2];
	add.f32 	%f24, %f22, %f23;
	st.shared.f32 	[%r2], %f24;
$L__BB2_14:
	bar.sync 	0;
	setp.gt.u32 	%p8, %r1, 1;
	@%p8 bra 	$L__BB2_16;
	ld.shared.f32 	%f25, [%r2+8];
	ld.shared.f32 	%f26, [%r2];
	add.f32 	%f27, %f25, %f26;
	st.shared.f32 	[%r2], %f27;
$L__BB2_16:
	bar.sync 	0;
	setp.ne.s32 	%p9, %r1, 0;
	@%p9 bra 	$L__BB2_18;
	ld.shared.f32 	%f28, [_ZZ11Dot_productPfS_S_E5sdata+4];
	ld.shared.f32 	%f29, [_ZZ11Dot_productPfS_S_E5sdata];
	add.f32 	%f30, %f28, %f29;
	st.shared.f32 	[_ZZ11Dot_productPfS_S_E5sdata], %f30;
$L__BB2_18:
	setp.ne.s32 	%p10, %r1, 0;
	bar.sync 	0;
	@%p10 bra 	$L__BB2_20;
	ld.shared.f32 	%f31, [_ZZ11Dot_productPfS_S_E5sdata];
	cvta.to.global.u64 	%rd12, %rd3;
	mul.wide.u32 	%rd13, %r3, 4;
	add.s64 	%rd14, %rd12, %rd13;
	st.global.f32 	[%rd14], %f31;
$L__BB2_20:
	ret;

}
	// .globl	_Z16Normalize_vectorPf
.visible .entry _Z16Normalize_vectorPf(
	.param .u64 .ptr .align 1 _Z16Normalize_vectorPf_param_0
)
{
	.reg .pred 	%p<12>;
	.reg .b32 	%r<10>;
	.reg .b32 	%f<36>;
	.reg .b64 	%rd<7>;
	// demoted variable
	.shared .align 4 .b8 _ZZ16Normalize_vectorPfE5sdata[1024];
	// demoted variable
	.shared .align 4 .f32 _ZZ16Normalize_vectorPfE4norm;
	ld.param.u64 	%rd3, [_Z16Normalize_vectorPf_param_0];
	cvta.to.global.u64 	%rd4, %rd3;
	mov.u32 	%r1, %tid.x;
	shl.b32 	%r4, %r1, 2;
	mov.u32 	%r5, _ZZ16Normalize_vectorPfE5sdata;
	add.s32 	%r2, %r5, %r4;
	mov.u32 	%r6, %ctaid.x;
	mad.lo.s32 	%r7, %r6, 300, %r1;
	mul.wide.u32 	%rd5, %r7, 4;
	add.s64 	%rd1, %rd4, %rd5;
	ld.global.f32 	%f3, [%rd1];
	fma.rn.f32 	%f1, %f3, %f3, 0f00000000;
	st.shared.f32 	[%r2], %f1;
	mov.u32 	%r8, %ntid.x;
	add.s32 	%r3, %r1, %r8;
	setp.gt.u32 	%p1, %r3, 299;
	add.s32 	%r9, %r7, %r8;
	mul.wide.u32 	%rd6, %r9, 4;
	add.s64 	%rd2, %rd4, %rd6;
	@%p1 bra 	$L__BB3_2;
	ld.global.f32 	%f4, [%rd2];
	fma.rn.f32 	%f5, %f4, %f4, %f1;
	st.shared.f32 	[%r2], %f5;
$L__BB3_2:
	bar.sync 	0;
	setp.gt.u32 	%p2, %r1, 127;
	@%p2 bra 	$L__BB3_4;
	ld.shared.f32 	%f6, [%r2+512];
	ld.shared.f32 	%f7, [%r2];
	add.f32 	%f8, %f6, %f7;
	st.shared.f32 	[%r2], %f8;
$L__BB3_4:
	bar.sync 	0;
	setp.gt.u32 	%p3, %r1, 63;
	@%p3 bra 	$L__BB3_6;
	ld.shared.f32 	%f9, [%r2+256];
	ld.shared.f32 	%f10, [%r2];
	add.f32 	%f11, %f9, %f10;
	st.shared.f32 	[%r2], %f11;
$L__BB3_6:
	bar.sync 	0;
	setp.gt.u32 	%p4, %r1, 31;
	@%p4 bra 	$L__BB3_8;
	ld.shared.f32 	%f12, [%r2+128];
	ld.shared.f32 	%f13, [%r2];
	add.f32 	%f14, %f12, %f13;
	st.shared.f32 	[%r2], %f14;
$L__BB3_8:
	bar.sync 	0;
	setp.gt.u32 	%p5, %r1, 15;
	@%p5 bra 	$L__BB3_10;
	ld.shared.f32 	%f15, [%r2+64];
	ld.shared.f32 	%f16, [%r2];
	add.f32 	%f17, %f15, %f16;
	st.shared.f32 	[%r2], %f17;
$L__BB3_10:
	bar.sync 	0;
	setp.gt.u32 	%p6, %r1, 7;
	@%p6 bra 	$L__BB3_12;
	ld.shared.f32 	%f18, [%r2+32];
	ld.shared.f32 	%f19, [%r2];
	add.f32 	%f20, %f18, %f19;
	st.shared.f32 	[%r2], %f20;
$L__BB3_12:
	bar.sync 	0;
	setp.gt.u32 	%p7, %r1, 3;
	@%p7 bra 	$L__BB3_14;
	ld.shared.f32 	%f21, [%r2+16];
	ld.shared.f32 	%f22, [%r2];
	add.f32 	%f23, %f21, %f22;
	st.shared.f32 	[%r2], %f23;
$L__BB3_14:
	bar.sync 	0;
	setp.gt.u32 	%p8, %r1, 1;
	@%p8 bra 	$L__BB3_16;
	ld.shared.f32 	%f24, [%r2+8];
	ld.shared.f32 	%f25, [%r2];
	add.f32 	%f26, %f24, %f25;
	st.shared.f32 	[%r2], %f26;
$L__BB3_16:
	bar.sync 	0;
	setp.ne.s32 	%p9, %r1, 0;
	@%p9 bra 	$L__BB3_18;
	ld.shared.f32 	%f27, [_ZZ16Normalize_vectorPfE5sdata+4];
	ld.shared.f32 	%f28, [_ZZ16Normalize_vectorPfE5sdata];
	add.f32 	%f29, %f27, %f28;
	st.shared.f32 	[_ZZ16Normalize_vectorPfE5sdata], %f29;
$L__BB3_18:
	setp.ne.s32 	%p10, %r1, 0;
	bar.sync 	0;
	@%p10 bra 	$L__BB3_20;
	ld.shared.f32 	%f30, [_ZZ16Normalize_vectorPfE5sdata];
	sqrt.rn.f32 	%f31, %f30;
	st.shared.f32 	[_ZZ16Normalize_vectorPfE4norm], %f31;
$L__BB3_20:
	setp.gt.u32 	%p11, %r3, 299;
	bar.sync 	0;
	ld.global.f32 	%f32, [%rd1];
	ld.shared.f32 	%f2, [_ZZ16Normalize_vectorPfE4norm];
	div.rn.f32 	%f33, %f32, %f2;
	st.global.f32 	[%rd1], %f33;
	@%p11 bra 	$L__BB3_22;
	ld.global.f32 	%f34, [%rd2];
	div.rn.f32 	%f35, %f34, %f2;
	st.global.f32 	[%rd2], %f35;
$L__BB3_22:
	ret;

}
	// .globl	_Z12cos_distancePfS_Pij
.visible .entry _Z12cos_distancePfS_Pij(
	.param .u64 .ptr .align 1 _Z12cos_distancePfS_Pij_param_0,
	.param .u64 .ptr .align 1 _Z12cos_distancePfS_Pij_param_1,
	.param .u64 .ptr .align 1 _Z12cos_distancePfS_Pij_param_2,
	.param .u32 _Z12cos_distancePfS_Pij_param_3
)
{
	.reg .pred 	%p<39>;
	.reg .b32 	%r<51>;
	.reg .b32 	%f<112>;
	.reg .b64 	%rd<36>;
	// demoted variable
	.shared .align 4 .f32 _ZZ12cos_distancePfS_PijE16B_L2_NORM_SHARED;
	// demoted variable
	.shared .align 4 .b8 _ZZ12cos_distancePfS_PijE1B[1200];
	// demoted variable
	.shared .align 4 .b8 _ZZ12cos_distancePfS_PijE2AB[2048];
	ld.param.u64 	%rd6, [_Z12cos_distancePfS_Pij_param_0];
	ld.param.u64 	%rd7, [_Z12cos_distancePfS_Pij_param_1];
	ld.param.u64 	%rd5, [_Z12cos_distancePfS_Pij_param_2];
	ld.param.u32 	%r21, [_Z12cos_distancePfS_Pij_param_3];
	cvta.to.global.u64 	%rd1, %rd6;
	cvta.to.global.u64 	%rd35, %rd7;
	mov.u32 	%r22, %ntid.y;
	mov.u32 	%r23, %ctaid.x;
	mov.u32 	%r1, %tid.y;
	mad.lo.s32 	%r2, %r22, %r23, %r1;
	mul.wide.s32 	%rd8, %r2, 4;
	add.s64 	%rd9, %rd35, %rd8;
	ld.global.f32 	%f1, [%rd9];
	setp.ge.u32 	%p2, %r2, %r21;
	@%p2 bra 	$L__BB4_21;
	mov.u32 	%r3, %tid.x;
	mad.lo.s32 	%r4, %r2, 300, %r3;
	setp.gt.u32 	%p3, %r3, 299;
	@%p3 bra 	$L__BB4_3;
	mul.wide.u32 	%rd10, %r4, 4;
	add.s64 	%rd11, %rd1, %rd10;
	ld.global.f32 	%f111, [%rd11];
$L__BB4_3:
	setp.gt.u32 	%p4, %r3, 267;
	@%p4 bra 	$L__BB4_5;
	add.s32 	%r24, %r4, 32;
	mul.wide.u32 	%rd12, %r24, 4;
	add.s64 	%rd13, %rd1, %rd12;
	ld.global.f32 	%f110, [%rd13];
$L__BB4_5:
	setp.gt.u32 	%p5, %r3, 235;
	@%p5 bra 	$L__BB4_7;
	add.s32 	%r25, %r4, 64;
	mul.wide.u32 	%rd14, %r25, 4;
	add.s64 	%rd15, %rd1, %rd14;
	ld.global.f32 	%f109, [%rd15];
$L__BB4_7:
	setp.gt.u32 	%p6, %r3, 203;
	@%p6 bra 	$L__BB4_9;
	add.s32 	%r26, %r4, 96;
	mul.wide.u32 	%rd16, %r26, 4;
	add.s64 	%rd17, %rd1, %rd16;
	ld.global.f32 	%f108, [%rd17];
$L__BB4_9:
	setp.gt.u32 	%p7, %r3, 171;
	@%p7 bra 	$L__BB4_11;
	add.s32 	%r27, %r4, 128;
	mul.wide.u32 	%rd18, %r27, 4;
	add.s64 	%rd19, %rd1, %rd18;
	ld.global.f32 	%f107, [%rd19];
$L__BB4_11:
	setp.gt.u32 	%p8, %r3, 139;
	@%p8 bra 	$L__BB4_13;
	add.s32 	%r28, %r4, 160;
	mul.wide.u32 	%rd20, %r28, 4;
	add.s64 	%rd21, %rd1, %rd20;
	ld.global.f32 	%f106, [%rd21];
$L__BB4_13:
	setp.gt.u32 	%p9, %r3, 107;
	@%p9 bra 	$L__BB4_15;
	add.s32 	%r29, %r4, 192;
	mul.wide.u32 	%rd22, %r29, 4;
	add.s64 	%rd23, %rd1, %rd22;
	ld.global.f32 	%f105, [%rd23];
$L__BB4_15:
	setp.gt.u32 	%p10, %r3, 75;
	@%p10 bra 	$L__BB4_17;
	add.s32 	%r30, %r4, 224;
	mul.wide.u32 	%rd24, %r30, 4;
	add.s64 	%rd25, %rd1, %rd24;
	ld.global.f32 	%f104, [%rd25];
$L__BB4_17:
	setp.gt.u32 	%p11, %r3, 43;
	@%p11 bra 	$L__BB4_19;
	add.s32 	%r31, %r4, 256;
	mul.wide.u32 	%rd26, %r31, 4;
	add.s64 	%rd27, %rd1, %rd26;
	ld.global.f32 	%f103, [%rd27];
$L__BB4_19:
	setp.gt.u32 	%p12, %r3, 11;
	@%p12 bra 	$L__BB4_21;
	add.s32 	%r32, %r4, 288;
	mul.wide.u32 	%rd28, %r32, 4;
	add.s64 	%rd29, %rd1, %rd28;
	ld.global.f32 	%f102, [%rd29];
$L__BB4_21:
	bar.sync 	0;
	setp.eq.s32 	%p13, %r21, 0;
	mov.b32 	%r50, -1;
	@%p13 bra 	$L__BB4_61;
	setp.lt.u32 	%p14, %r2, %r21;
	shl.b32 	%r35, %r1, 7;
	mov.u32 	%r36, _ZZ12cos_distancePfS_PijE2AB;
	add.s32 	%r5, %r36, %r35;
	mov.u32 	%r6, %tid.x;
	shl.b32 	%r37, %r6, 2;
	add.s32 	%r7, %r5, %r37;
	or.b32  	%r8, %r1, %r6;
	shl.b32 	%r38, %r1, 5;
	add.s32 	%r9, %r38, %r6;
	setp.eq.s32 	%p15, %r6, 0;
	and.pred  	%p1, %p15, %p14;
	mov.u32 	%r39, _ZZ12cos_distancePfS_PijE1B;
	add.s32 	%r10, %r39, %r37;
	neg.s32 	%r47, %r21;
	mov.b32 	%r49, 0;
	not.pred 	%p33, %p1;
	mov.u32 	%r46, %r9;
$L__BB4_23:
	setp.ne.s32 	%p16, %r8, 0;
	mov.b32 	%r40, 0;
	st.shared.u32 	[%r7], %r40;
	@%p16 bra 	$L__BB4_25;
	ld.global.f32 	%f42, [%rd35];
	st.shared.f32 	[_ZZ12cos_distancePfS_PijE16B_L2_NORM_SHARED], %f42;
$L__BB4_25:
	setp.gt.u32 	%p17, %r9, 299;
	@%p17 bra 	$L__BB4_27;
	mul.wide.u32 	%rd30, %r46, 4;
	add.s64 	%rd31, %rd1, %rd30;
	ld.global.f32 	%f43, [%rd31];
	shl.b32 	%r41, %r9, 2;
	mov.u32 	%r42, _ZZ12cos_distancePfS_PijE1B;
	add.s32 	%r43, %r42, %r41;
	st.shared.f32 	[%r43], %f43;
$L__BB4_27:
	setp.gt.u32 	%p18, %r6, 299;
	bar.sync 	0;
	@%p18 bra 	$L__BB4_29;
	ld.shared.f32 	%f44, [%r10];
	ld.shared.f32 	%f45, [%r7];
	fma.rn.f32 	%f46, %f111, %f44, %f45;
	st.shared.f32 	[%r7], %f46;
$L__BB4_29:
	setp.gt.u32 	%p19, %r6, 267;
	@%p19 bra 	$L__BB4_31;
	ld.shared.f32 	%f47, [%r10+128];
	ld.shared.f32 	%f48, [%r7];
	fma.rn.f32 	%f49, %f110, %f47, %f48;
	st.shared.f32 	[%r7], %f49;
$L__BB4_31:
	setp.gt.u32 	%p20, %r6, 235;
	@%p20 bra 	$L__BB4_33;
	ld.shared.f32 	%f50, [%r10+256];
	ld.shared.f32 	%f51, [%r7];
	fma.rn.f32 	%f52, %f109, %f50, %f51;
	st.shared.f32 	[%r7], %f52;
$L__BB4_33:
	setp.gt.u32 	%p21, %r6, 203;
	@%p21 bra 	$L__BB4_35;
	ld.shared.f32 	%f53, [%r10+384];
	ld.shared.f32 	%f54, [%r7];
	fma.rn.f32 	%f55, %f108, %f53, %f54;
	st.shared.f32 	[%r7], %f55;
$L__BB4_35:
	setp.gt.u32 	%p22, %r6, 171;
	@%p22 bra 	$L__BB4_37;
	ld.shared.f32 	%f56, [%r10+512];
	ld.shared.f32 	%f57, [%r7];
	fma.rn.f32 	%f58, %f107, %f56, %f57;
	st.shared.f32 	[%r7], %f58;
$L__BB4_37:
	setp.gt.u32 	%p23, %r6, 139;
	@%p23 bra 	$L__BB4_39;
	ld.shared.f32 	%f59, [%r10+640];
	ld.shared.f32 	%f60, [%r7];
	fma.rn.f32 	%f61, %f106, %f59, %f60;
	st.shared.f32 	[%r7], %f61;
$L__BB4_39:
	setp.gt.u32 	%p24, %r6, 107;
	@%p24 bra 	$L__BB4_41;
	ld.shared.f32 	%f62, [%r10+768];
	ld.shared.f32 	%f63, [%r7];
	fma.rn.f32 	%f64, %f105, %f62, %f63;
	st.shared.f32 	[%r7], %f64;
$L__BB4_41:
	setp.gt.u32 	%p25, %r6, 75;
	@%p25 bra 	$L__BB4_43;
	ld.shared.f32 	%f65, [%r10+896];
	ld.shared.f32 	%f66, [%r7];
	fma.rn.f32 	%f67, %f104, %f65, %f66;
	st.shared.f32 	[%r7], %f67;
$L__BB4_43:
	setp.gt.u32 	%p26, %r6, 43;
	@%p26 bra 	$L__BB4_45;
	ld.shared.f32 	%f68, [%r10+1024];
	ld.shared.f32 	%f69, [%r7];
	fma.rn.f32 	%f70, %f103, %f68, %f69;
	st.shared.f32 	[%r7], %f70;
$L__BB4_45:
	setp.gt.u32 	%p27, %r6, 11;
	@%p27 bra 	$L__BB4_47;
	ld.shared.f32 	%f71, [%r10+1152];
	ld.shared.f32 	%f72, [%r7];
	fma.rn.f32 	%f73, %f102, %f71, %f72;
	st.shared.f32 	[%r7], %f73;
$L__BB4_47:
	setp.gt.u32 	%p28, %r6, 15;
	bar.sync 	0;
	@%p28 bra 	$L__BB4_49;
	ld.shared.f32 	%f74, [%r7+64];
	ld.shared.f32 	%f75, [%r7];
	add.f32 	%f76, %f74, %f75;
	st.shared.f32 	[%r7], %f76;
$L__BB4_49:
	setp.gt.u32 	%p29, %r6, 7;
	bar.sync 	0;
	@%p29 bra 	$L__BB4_51;
	ld.shared.f32 	%f77, [%r7+32];
	ld.shared.f32 	%f78, [%r7];
	add.f32 	%f79, %f77, %f78;
	st.shared.f32 	[%r7], %f79;
$L__BB4_51:
	setp.gt.u32 	%p30, %r6, 3;
	bar.sync 	0;
	@%p30 bra 	$L__BB4_53;
	ld.shared.f32 	%f80, [%r7+16];
	ld.shared.f32 	%f81, [%r7];
	add.f32 	%f82, %f80, %f81;
	st.shared.f32 	[%r7], %f82;
$L__BB4_53:
	setp.gt.u32 	%p31, %r6, 1;
	bar.sync 	0;
	@%p31 bra 	$L__BB4_55;
	ld.shared.f32 	%f83, [%r7+8];
	ld.shared.f32 	%f84, [%r7];
	add.f32 	%f85, %f83, %f84;
	st.shared.f32 	[%r7], %f85;
$L__BB4_55:
	setp.ne.s32 	%p32, %r6, 0;
	bar.sync 	0;
	@%p32 bra 	$L__BB4_57;
	ld.shared.f32 	%f86, [%r5+4];
	ld.shared.f32 	%f87, [%r5];
	add.f32 	%f88, %f86, %f87;
	st.shared.f32 	[%r5], %f88;
$L__BB4_57:
	bar.sync 	0;
	@%p33 bra 	$L__BB4_59;
	ld.shared.f32 	%f89, [%r5];
	ld.shared.f32 	%f90, [_ZZ12cos_distancePfS_PijE16B_L2_NORM_SHARED];
	mul.f32 	%f91, %f1, %f90;
	div.rn.f32 	%f92, %f89, %f91;
	setp.gt.f32 	%p34, %f92, 0f00000000;
	selp.u32 	%r44, 1, 0, %p34;
	add.s32 	%r49, %r49, %r44;
$L__BB4_59:
	add.s32 	%r47, %r47, 1;
	setp.ne.s32 	%p35, %r47, 0;
	add.s32 	%r46, %r46, 300;
	add.s64 	%rd35, %rd35, 4;
	@%p35 bra 	$L__BB4_23;
	add.s32 	%r50, %r49, -1;
$L__BB4_61:
	setp.ge.u32 	%p36, %r2, %r21;
	mov.u32 	%r45, %tid.x;
	setp.ne.s32 	%p37, %r45, 0;
	or.pred  	%p38, %p37, %p36;
	@%p38 bra 	$L__BB4_63;
	cvta.to.global.u64 	%rd32, %rd5;
	mul.wide.s32 	%rd33, %r2, 4;
	add.s64 	%rd34, %rd32, %rd33;
	st.global.u32 	[%rd34], %r50;
$L__BB4_63:
	ret;

}
	// .globl	_Z13cos_distance2PfS_S_Pijj
.visible .entry _Z13cos_distance2PfS_S_Pijj(
	.param .u64 .ptr .align 1 _Z13cos_distance2PfS_S_Pijj_param_0,
	.param .u64 .ptr .align 1 _Z13cos_distance2PfS_S_Pijj_param_1,
	.param .u64 .ptr .align 1 _Z13cos_distance2PfS_S_Pijj_param_2,
	.param .u64 .ptr .align 1 _Z13cos_distance2PfS_S_Pijj_param_3,
	.param .u32 _Z13cos_distance2PfS_S_Pijj_param_4,
	.param .u32 _Z13cos_distance2PfS_S_Pijj_param_5
)
{
	.reg .pred 	%p<38>;
	.reg .b32 	%r<58>;
	.reg .b32 	%f<157>;
	.reg .b64 	%rd<38>;
	// demoted variable
	.shared .align 4 .b8 _ZZ13cos_distance2PfS_S_PijjE3W_2[1200];
	// demoted variable
	.shared .align 4 .b8 _ZZ13cos_distance2PfS_S_PijjE3W_1[1200];
	// demoted variable
	.shared .align 4 .b8 _ZZ13cos_distance2PfS_S_PijjE7W_4_W_2[2048];
	// demoted variable
	.shared .align 4 .b8 _ZZ13cos_distance2PfS_S_PijjE7W_4_W_1[2048];
	ld.param.u64 	%rd4, [_Z13cos_distance2PfS_S_Pijj_param_1];
	ld.param.u64 	%rd5, [_Z13cos_distance2PfS_S_Pijj_param_2];
	ld.param.u32 	%r23, [_Z13cos_distance2PfS_S_Pijj_param_4];
	ld.param.u32 	%r22, [_Z13cos_distance2PfS_S_Pijj_param_5];
	cvta.to.global.u64 	%rd1, %rd4;
	cvta.to.global.u64 	%rd6, %rd5;
	mov.u32 	%r24, %ntid.y;
	mov.u32 	%r25, %ctaid.x;
	mov.u32 	%r1, %tid.y;
	mad.lo.s32 	%r26, %r24, %r25, %r1;
	add.s32 	%r2, %r26, %r23;
	mul.wide.s32 	%rd7, %r2, 4;
	add.s64 	%rd8, %rd6, %rd7;
	ld.global.f32 	%f1, [%rd8];
	setp.ge.u32 	%p2, %r2, %r22;
	@%p2 bra 	$L__BB5_21;
	mov.u32 	%r3, %tid.x;
	mad.lo.s32 	%r4, %r2, 300, %r3;
	setp.gt.u32 	%p3, %r3, 299;
	@%p3 bra 	$L__BB5_3;
	mul.wide.u32 	%rd9, %r4, 4;
	add.s64 	%rd10, %rd1, %rd9;
	ld.global.f32 	%f156, [%rd10];
$L__BB5_3:
	setp.gt.u32 	%p4, %r3, 267;
	@%p4 bra 	$L__BB5_5;
	add.s32 	%r27, %r4, 32;
	mul.wide.u32 	%rd11, %r27, 4;
	add.s64 	%rd12, %rd1, %rd11;
	ld.global.f32 	%f155, [%rd12];
$L__BB5_5:
	setp.gt.u32 	%p5, %r3, 235;
	@%p5 bra 	$L__BB5_7;
	add.s32 	%r28, %r4, 64;
	mul.wide.u32 	%rd13, %r28, 4;
	add.s64 	%rd14, %rd1, %rd13;
	ld.global.f32 	%f154, [%rd14];
$L__BB5_7:
	setp.gt.u32 	%p6, %r3, 203;
	@%p6 bra 	$L__BB5_9;
	add.s32 	%r29, %r4, 96;
	mul.wide.u32 	%rd15, %r29, 4;
	add.s64 	%rd16, %rd1, %rd15;
	ld.global.f32 	%f153, [%rd16];
$L__BB5_9:
	setp.gt.u32 	%p7, %r3, 171;
	@%p7 bra 	$L__BB5_11;
	add.s32 	%r30, %r4, 128;
	mul.wide.u32 	%rd17, %r30, 4;
	add.s64 	%rd18, %rd1, %rd17;
	ld.global.f32 	%f152, [%rd18];
$L__BB5_11:
	setp.gt.u32 	%p8, %r3, 139;
	@%p8 bra 	$L__BB5_13;
	add.s32 	%r31, %r4, 160;
	mul.wide.u32 	%rd19, %r31, 4;
	add.s64 	%rd20, %rd1, %rd19;
	ld.global.f32 	%f151, [%rd20];
$L__BB5_13:
	setp.gt.u32 	%p9, %r3, 107;
	@%p9 bra 	$L__BB5_15;
	add.s32 	%r32, %r4, 192;
	mul.wide.u32 	%rd21, %r32, 4;
	add.s64 	%rd22, %rd1, %rd21;
	ld.global.f32 	%f150, [%rd22];
$L__BB5_15:
	setp.gt.u32 	%p10, %r3, 75;
	@%p10 bra 	$L__BB5_17;
	add.s32 	%r33, %r4, 224;
	mul.wide.u32 	%rd23, %r33, 4;
	add.s64 	%rd24, %rd1, %rd23;
	ld.global.f32 	%f149, [%rd24];
$L__BB5_17:
	setp.gt.u32 	%p11, %r3, 43;
	@%p11 bra 	$L__BB5_19;
	add.s32 	%r34, %r4, 256;
	mul.wide.u32 	%rd25, %r34, 4;
	add.s64 	%rd26, %rd1, %rd25;
	ld.global.f32 	%f148, [%rd26];
$L__BB5_19:
	setp.gt.u32 	%p12, %r3, 11;
	@%p12 bra 	$L__BB5_21;
	add.s32 	%r35, %r4, 288;
	mul.wide.u32 	%rd27, %r35, 4;
	add.s64 	%rd28, %rd1, %rd27;
	ld.global.f32 	%f147, [%rd28];
$L__BB5_21:
	bar.sync 	0;
	setp.eq.s32 	%p13, %r22, 0;
	mov.b32 	%r56, 0;
	@%p13 bra 	$L__BB5_58;
	setp.lt.u32 	%p14, %r2, %r22;
	shl.b32 	%r38, %r1, 7;
	mov.u32 	%r39, _ZZ13cos_distance2PfS_S_PijjE7W_4_W_2;
	add.s32 	%r5, %r39, %r38;
	mov.u32 	%r6, %tid.x;
	shl.b32 	%r40, %r6, 2;
	add.s32 	%r7, %r5, %r40;
	mov.u32 	%r41, _ZZ13cos_distance2PfS_S_PijjE7W_4_W_1;
	add.s32 	%r8, %r41, %r38;
	add.s32 	%r9, %r8, %r40;
	shl.b32 	%r42, %r1, 5;
	add.s32 	%r10, %r42, %r6;
	setp.eq.s32 	%p15, %r6, 0;
	and.pred  	%p1, %p15, %p14;
	mov.u32 	%r43, _ZZ13cos_distance2PfS_S_PijjE3W_2;
	add.s32 	%r11, %r43, %r40;
	mov.u32 	%r44, _ZZ13cos_distance2PfS_S_PijjE3W_1;
	add.s32 	%r12, %r44, %r40;
	neg.s32 	%r54, %r22;
	mov.b32 	%r56, 0;
	not.pred 	%p32, %p1;
	mov.u32 	%r53, %r10;
$L__BB5_23:
	setp.gt.u32 	%p16, %r10, 299;
	mov.b32 	%r45, 0;
	st.shared.u32 	[%r7], %r45;
	st.shared.u32 	[%r9], %r45;
	@%p16 bra 	$L__BB5_25;
	ld.param.u64 	%rd36, [_Z13cos_distance2PfS_S_Pijj_param_0];
	cvta.to.global.u64 	%rd29, %rd36;
	mul.wide.u32 	%rd30, %r53, 4;
	add.s64 	%rd31, %rd29, %rd30;
	ld.global.f32 	%f42, [%rd31];
	shl.b32 	%r46, %r10, 2;
	mov.u32 	%r47, _ZZ13cos_distance2PfS_S_PijjE3W_1;
	add.s32 	%r48, %r47, %r46;
	st.shared.f32 	[%r48], %f42;
	add.s64 	%rd32, %rd1, %rd30;
	ld.global.f32 	%f43, [%rd32];
	mov.u32 	%r49, _ZZ13cos_distance2PfS_S_PijjE3W_2;
	add.s32 	%r50, %r49, %r46;
	st.shared.f32 	[%r50], %f43;
$L__BB5_25:
	setp.gt.u32 	%p17, %r6, 299;
	bar.sync 	0;
	@%p17 bra 	$L__BB5_27;
	ld.shared.f32 	%f44, [%r11];
	ld.shared.f32 	%f45, [%r7];
	fma.rn.f32 	%f46, %f156, %f44, %f45;
	st.shared.f32 	[%r7], %f46;
	ld.shared.f32 	%f47, [%r12];
	ld.shared.f32 	%f48, [%r9];
	fma.rn.f32 	%f49, %f156, %f47, %f48;
	st.shared.f32 	[%r9], %f49;
$L__BB5_27:
	setp.gt.u32 	%p18, %r6, 267;
	@%p18 bra 	$L__BB5_29;
	ld.shared.f32 	%f50, [%r11+128];
	ld.shared.f32 	%f51, [%r7];
	fma.rn.f32 	%f52, %f155, %f50, %f51;
	st.shared.f32 	[%r7], %f52;
	ld.shared.f32 	%f53, [%r12+128];
	ld.shared.f32 	%f54, [%r9];
	fma.rn.f32 	%f55, %f155, %f53, %f54;
	st.shared.f32 	[%r9], %f55;
$L__BB5_29:
	setp.gt.u32 	%p19, %r6, 235;
	@%p19 bra 	$L__BB5_31;
	ld.shared.f32 	%f56, [%r11+256];
	ld.shared.f32 	%f57, [%r7];
	fma.rn.f32 	%f58, %f154, %f56, %f57;
	st.shared.f32 	[%r7], %f58;
	ld.shared.f32 	%f59, [%r12+256];
	ld.shared.f32 	%f60, [%r9];
	fma.rn.f32 	%f61, %f154, %f59, %f60;
	st.shared.f32 	[%r9], %f61;
$L__BB5_31:
	setp.gt.u32 	%p20, %r6, 203;
	@%p20 bra 	$L__BB5_33;
	ld.shared.f32 	%f62, [%r11+384];
	ld.shared.f32 	%f63, [%r7];
	fma.rn.f32 	%f64, %f153, %f62, %f63;
	st.shared.f32 	[%r7], %f64;
	ld.shared.f32 	%f65, [%r12+384];
	ld.shared.f32 	%f66, [%r9];
	fma.rn.f32 	%f67, %f153, %f65, %f66;
	st.shared.f32 	[%r9], %f67;
$L__BB5_33:
	setp.gt.u32 	%p21, %r6, 171;
	@%p21 bra 	$L__BB5_35;
	ld.shared.f32 	%f68, [%r11+512];
	ld.shared.f32 	%f69, [%r7];
	fma.rn.f32 	%f70, %f152, %f68, %f69;
	st.shared.f32 	[%r7], %f70;
	ld.shared.f32 	%f71, [%r12+512];
	ld.shared.f32 	%f72, [%r9];
	fma.rn.f32 	%f73, %f152, %f71, %f72;
	st.shared.f32 	[%r9], %f73;
$L__BB5_35:
	setp.gt.u32 	%p22, %r6, 139;
	@%p22 bra 	$L__BB5_37;
	ld.shared.f32 	%f74, [%r11+640];
	ld.shared.f32 	%f75, [%r7];
	fma.rn.f32 	%f76, %f151, %f74, %f75;
	st.shared.f32 	[%r7], %f76;
	ld.shared.f32 	%f77, [%r12+640];
	ld.shared.f32 	%f78, [%r9];
	fma.rn.f32 	%f79, %f151, %f77, %f78;
	st.shared.f32 	[%r9], %f79;
$L__BB5_37:
	setp.gt.u32 	%p23, %r6, 107;
	@%p23 bra 	$L__BB5_39;
	ld.shared.f32 	%f80, [%r11+768];
	ld.shared.f32 	%f81, [%r7];
	fma.rn.f32 	%f82, %f150, %f80, %f81;
	st.shared.f32 	[%r7], %f82;
	ld.shared.f32 	%f83, [%r12+768];
	ld.shared.f32 	%f84, [%r9];
	fma.rn.f32 	%f85, %f150, %f83, %f84;
	st.shared.f32 	[%r9], %f85;
$L__BB5_39:
	setp.gt.u32 	%p24, %r6, 75;
	@%p24 bra 	$L__BB5_41;
	ld.shared.f32 	%f86, [%r11+896];
	ld.shared.f32 	%f87, [%r7];
	fma.rn.f32 	%f88, %f149, %f86, %f87;
	st.shared.f32 	[%r7], %f88;
	ld.shared.f32 	%f89, [%r12+896];
	ld.shared.f32 	%f90, [%r9];
	fma.rn.f32 	%f91, %f149, %f89, %f90;
	st.shared.f32 	[%r9], %f91;
$L__BB5_41:
	setp.gt.u32 	%p25, %r6, 43;
	@%p25 bra 	$L__BB5_43;
	ld.shared.f32 	%f92, [%r11+1024];
	ld.shared.f32 	%f93, [%r7];
	fma.rn.f32 	%f94, %f148, %f92, %f93;
	st.shared.f32 	[%r7], %f94;
	ld.shared.f32 	%f95, [%r12+1024];
	ld.shared.f32 	%f96, [%r9];
	fma.rn.f32 	%f97, %f148, %f95, %f96;
	st.shared.f32 	[%r9], %f97;
$L__BB5_43:
	setp.gt.u32 	%p26, %r6, 11;
	@%p26 bra 	$L__BB5_45;
	ld.shared.f32 	%f98, [%r11+1152];
	ld.shared.f32 	%f99, [%r7];
	fma.rn.f32 	%f100, %f147, %f98, %f99;
	st.shared.f32 	[%r7], %f100;
	ld.shared.f32 	%f101, [%r12+1152];
	ld.shared.f32 	%f102, [%r9];
	fma.rn.f32 	%f103, %f147, %f101, %f102;
	st.shared.f32 	[%r9], %f103;
$L__BB5_45:
	setp.gt.u32 	%p27, %r6, 15;
	bar.sync 	0;
	@%p27 bra 	$L__BB5_47;
	ld.shared.f32 	%f104, [%r7+64];
	ld.shared.f32 	%f105, [%r7];
	add.f32 	%f106, %f104, %f105;
	st.shared.f32 	[%r7], %f106;
	ld.shared.f32 	%f107, [%r9+64];
	ld.shared.f32 	%f108, [%r9];
	add.f32 	%f109, %f107, %f108;
	st.shared.f32 	[%r9], %f109;
$L__BB5_47:
	setp.gt.u32 	%p28, %r6, 7;
	bar.sync 	0;
	@%p28 bra 	$L__BB5_49;
	ld.shared.f32 	%f110, [%r7+32];
	ld.shared.f32 	%f111, [%r7];
	add.f32 	%f112, %f110, %f111;
	st.shared.f32 	[%r7], %f112;
	ld.shared.f32 	%f113, [%r9+32];
	ld.shared.f32 	%f114, [%r9];
	add.f32 	%f115, %f113, %f114;
	st.shared.f32 	[%r9], %f115;
$L__BB5_49:
	setp.gt.u32 	%p29, %r6, 3;
	bar.sync 	0;
	@%p29 bra 	$L__BB5_51;
	ld.shared.f32 	%f116, [%r7+16];
	ld.shared.f32 	%f117, [%r7];
	add.f32 	%f118, %f116, %f117;
	st.shared.f32 	[%r7], %f118;
	ld.shared.f32 	%f119, [%r9+16];
	ld.shared.f32 	%f120, [%r9];
	add.f32 	%f121, %f119, %f120;
	st.shared.f32 	[%r9], %f121;
$L__BB5_51:
	setp.gt.u32 	%p30, %r6, 1;
	bar.sync 	0;
	@%p30 bra 	$L__BB5_53;
	ld.shared.f32 	%f122, [%r7+8];
	ld.shared.f32 	%f123, [%r7];
	add.f32 	%f124, %f122, %f123;
	st.shared.f32 	[%r7], %f124;
	ld.shared.f32 	%f125, [%r9+8];
	ld.shared.f32 	%f126, [%r9];
	add.f32 	%f127, %f125, %f126;
	st.shared.f32 	[%r9], %f127;
$L__BB5_53:
	setp.ne.s32 	%p31, %r6, 0;
	bar.sync 	0;
	@%p31 bra 	$L__BB5_55;
	ld.shared.f32 	%f128, [%r5+4];
	ld.shared.f32 	%f129, [%r5];
	add.f32 	%f130, %f128, %f129;
	st.shared.f32 	[%r5], %f130;
	ld.shared.f32 	%f131, [%r8+4];
	ld.shared.f32 	%f132, [%r8];
	add.f32 	%f133, %f131, %f132;
	st.shared.f32 	[%r8], %f133;
$L__BB5_55:
	bar.sync 	0;
	@%p32 bra 	$L__BB5_57;
	ld.shared.f32 	%f134, [%r5];
	mul.f32 	%f135, %f1, %f134;
	ld.shared.f32 	%f136, [%r8];
	div.rn.f32 	%f137, %f135, %f136;
	setp.gt.f32 	%p33, %f137, 0f3F000000;
	selp.u32 	%r51, 1, 0, %p33;
	add.s32 	%r56, %r56, %r51;
$L__BB5_57:
	add.s32 	%r54, %r54, 1;
	setp.ne.s32 	%p34, %r54, 0;
	add.s32 	%r53, %r53, 300;
	@%p34 bra 	$L__BB5_23;
$L__BB5_58:
	setp.ge.u32 	%p35, %r2, %r22;
	mov.u32 	%r52, %tid.x;
	setp.ne.s32 	%p36, %r52, 0;
	or.pred  	%p37, %p36, %p35;
	@%p37 bra 	$L__BB5_60;
	ld.param.u64 	%rd37, [_Z13cos_distance2PfS_S_Pijj_param_3];
	cvta.to.global.u64 	%rd33, %rd37;
	mul.wide.s32 	%rd34, %r2, 4;
	add.s64 	%rd35, %rd33, %rd34;
	st.global.u32 	[%rd35], %r56;
$L__BB5_60:
	ret;

}


// ===== COMPILED SASS (sm_100) =====

	.target	sm_100

	.elftype	@"ET_EXEC"


//--------------------- .note.nv.tkinfo           --------------------------
	.section	.note.nv.tkinfo,"",@"SHT_NOTE"
	.sectionflags	@"SHF_NOTE_NV_TKINFO"
	.tkinfo
        /*0018*/ 	.word	0x00000002
        /*0030*/ 	.string	""
        /*0030*/ 	.string	"ptxas"
        /*0030*/ 	.string	"Cuda compilation tools, release 13.0, V13.0.88"
        /*0030*/ 	.string	"Build cuda_13.0.r13.0/compiler.36424714_0"
        /*0030*/ 	.string	"-arch sm_100 -m 64 "



//--------------------- .note.nv.cuinfo           --------------------------
	.section	.note.nv.cuinfo,"",@"SHT_NOTE"
	.sectionflags	@"SHF_NOTE_NV_CUINFO"
        /*0018*/ 	.short	0x0002
        /*001a*/ 	.short	0x0064
        /*001c*/ 	.short	0x0082
	.zero		2


//--------------------- .nv.info                  --------------------------
	.section	.nv.info,"",@"SHT_CUDA_INFO"
	.align	4


	//----- nvinfo : EIATTR_REGCOUNT
	.align		4
        /*0000*/ 	.byte	0x04, 0x2f
        /*0002*/ 	.short	(.L_1 - .L_0)
	.align		4
.L_0:
        /*0004*/ 	.word	index@(_Z9vectorAddPfPKfj)
        /*0008*/ 	.word	0x0000000a


	//----- nvinfo : EIATTR_FRAME_SIZE
	.align		4
.L_1:
        /*000c*/ 	.byte	0x04, 0x11
        /*000e*/ 	.short	(.L_3 - .L_2)
	.align		4
.L_2:
        /*0010*/ 	.word	index@(_Z9vectorAddPfPKfj)
        /*0014*/ 	.word	0x00000000


	//----- nvinfo : EIATTR_REGCOUNT
	.align		4
.L_3:
        /*0018*/ 	.byte	0x04, 0x2f
        /*001a*/ 	.short	(.L_5 - .L_4)
	.align		4
.L_4:
        /*001c*/ 	.word	index@(_Z7L2_normPfS_)
        /*0020*/ 	.word	0x0000000c


	//----- nvinfo : EIATTR_FRAME_SIZE
	.align		4
.L_5:
        /*0024*/ 	.byte	0x04, 0x11
        /*0026*/ 	.short	(.L_7 - .L_6)
	.align		4
.L_6:
        /*0028*/ 	.word	index@($__internal_4_$__cuda_sm20_sqrt_rn_f32_slowpath)
        /*002c*/ 	.word	0x00000000


	//----- nvinfo : EIATTR_FRAME_SIZE
	.align		4
.L_7:
        /*0030*/ 	.byte	0x04, 0x11
        /*0032*/ 	.short	(.L_9 - .L_8)
	.align		4
.L_8:
        /*0034*/ 	.word	index@(_Z7L2_normPfS_)
        /*0038*/ 	.word	0x00000000


	//----- nvinfo : EIATTR_REGCOUNT
	.align		4
.L_9:
        /*003c*/ 	.byte	0x04, 0x2f
        /*003e*/ 	.short	(.L_11 - .L_10)
	.align		4
.L_10:
        /*0040*/ 	.word	index@(_Z11Dot_productPfS_S_)
        /*0044*/ 	.word	0x00000010


	//----- nvinfo : EIATTR_FRAME_SIZE
	.align		4
.L_11:
        /*0048*/ 	.byte	0x04, 0x11
        /*004a*/ 	.short	(.L_13 - .L_12)
	.align		4
.L_12:
        /*004c*/ 	.word	index@(_Z11Dot_productPfS_S_)
        /*0050*/ 	.word	0x00000000


	//----- nvinfo : EIATTR_REGCOUNT
	.align		4
.L_13:
        /*0054*/ 	.byte	0x04, 0x2f
        /*0056*/ 	.short	(.L_15 - .L_14)
	.align		4
.L_14:
        /*0058*/ 	.word	index@(_Z16Normalize_vectorPf)
        /*005c*/ 	.word	0x00000013


	//----- nvinfo : EIATTR_FRAME_SIZE
	.align		4
.L_15:
        /*0060*/ 	.byte	0x04, 0x11
        /*0062*/ 	.short	(.L_17 - .L_16)
	.align		4
.L_16:
        /*0064*/ 	.word	index@($__internal_3_$__cuda_sm3x_div_rn_noftz_f32_slowpath)
        /*0068*/ 	.word	0x00000000


	//----- nvinfo : EIATTR_FRAME_SIZE
	.align		4
.L_17:
        /*006c*/ 	.byte	0x04, 0x11
        /*006e*/ 	.short	(.L_19 - .L_18)
	.align		4
.L_18:
        /*0070*/ 	.word	index@($__internal_2_$__cuda_sm20_sqrt_rn_f32_slowpath)
        /*0074*/ 	.word	0x00000000


	//----- nvinfo : EIATTR_FRAME_SIZE
	.align		4
.L_19:
        /*0078*/ 	.byte	0x04, 0x11
        /*007a*/ 	.short	(.L_21 - .L_20)
	.align		4
.L_20:
        /*007c*/ 	.word	index@(_Z16Normalize_vectorPf)
        /*0080*/ 	.word	0x00000000


	//----- nvinfo : EIATTR_REGCOUNT
	.align		4
.L_21:
        /*0084*/ 	.byte	0x04, 0x2f
        /*0086*/ 	.short	(.L_23 - .L_22)
	.align		4
.L_22:
        /*0088*/ 	.word	index@(_Z12cos_distancePfS_Pij)
        /*008c*/ 	.word	0x00000024


	//----- nvinfo : EIATTR_FRAME_SIZE
	.align		4
.L_23:
        /*0090*/ 	.byte	0x04, 0x11
        /*0092*/ 	.short	(.L_25 - .L_24)
	.align		4
.L_24:
        /*0094*/ 	.word	index@($__internal_1_$__cuda_sm3x_div_rn_noftz_f32_slowpath)
        /*0098*/ 	.word	0x00000000


	//----- nvinfo : EIATTR_FRAME_SIZE
	.align		4
.L_25:
        /*009c*/ 	.byte	0x04, 0x11
        /*009e*/ 	.short	(.L_27 - .L_26)
	.align		4
.L_26:
        /*00a0*/ 	.word	index@(_Z12cos_distancePfS_Pij)
        /*00a4*/ 	.word	0x00000000


	//----- nvinfo : EIATTR_REGCOUNT
	.align		4
.L_27:
        /*00a8*/ 	.byte	0x04, 0x2f
        /*00aa*/ 	.short	(.L_29 - .L_28)
	.align		4
.L_28:
        /*00ac*/ 	.word	index@(_Z13cos_distance2PfS_S_Pijj)
        /*00b0*/ 	.word	0x00000028


	//----- nvinfo : EIATTR_FRAME_SIZE
	.align		4
.L_29:
        /*00b4*/ 	.byte	0x04, 0x11
        /*00b6*/ 	.short	(.L_31 - .L_30)
	.align		4
.L_30:
        /*00b8*/ 	.word	index@($__internal_0_$__cuda_sm3x_div_rn_noftz_f32_slowpath)
        /*00bc*/ 	.word	0x00000000


	//----- nvinfo : EIATTR_FRAME_SIZE
	.align		4
.L_31:
        /*00c0*/ 	.byte	0x04, 0x11
        /*00c2*/ 	.short	(.L_33 - .L_32)
	.align		4
.L_32:
        /*00c4*/ 	.word	index@(_Z13cos_distance2PfS_S_Pijj)
        /*00c8*/ 	.word	0x00000000


	//----- nvinfo : EIATTR_MIN_STACK_SIZE
	.align		4
.L_33:
        /*00cc*/ 	.byte	0x04, 0x12
        /*00ce*/ 	.short	(.L_35 - .L_34)
	.align		4
.L_34:
        /*00d0*/ 	.word	index@(_Z13cos_distance2PfS_S_Pijj)
        /*00d4*/ 	.word	0x00000000


	//----- nvinfo : EIATTR_MIN_STACK_SIZE
	.align		4
.L_35:
        /*00d8*/ 	.byte	0x04, 0x12
        /*00da*/ 	.short	(.L_37 - .L_36)
	.align		4
.L_36:
        /*00dc*/ 	.word	index@(_Z12cos_distancePfS_Pij)
        /*00e0*/ 	.word	0x00000000


	//----- nvinfo : EIATTR_MIN_STACK_SIZE
	.align		4
.L_37:
        /*00e4*/ 	.byte	0x04, 0x12
        /*00e6*/ 	.short	(.L_39 - .L_38)
	.align		4
.L_38:
        /*00e8*/ 	.word	index@(_Z16Normalize_vectorPf)
        /*00ec*/ 	.word	0x00000000


	//----- nvinfo : EIATTR_MIN_STACK_SIZE
	.align		4
.L_39:
        /*00f0*/ 	.byte	0x04, 0x12
        /*00f2*/ 	.short	(.L_41 - .L_40)
	.align		4
.L_40:
        /*00f4*/ 	.word	index@(_Z11Dot_productPfS_S_)
        /*00f8*/ 	.word	0x00000000


	//----- nvinfo : EIATTR_MIN_STACK_SIZE
	.align		4
.L_41:
        /*00fc*/ 	.byte	0x04, 0x12
        /*00fe*/ 	.short	(.L_43 - .L_42)
	.align		4
.L_42:
        /*0100*/ 	.word	index@(_Z7L2_normPfS_)
        /*0104*/ 	.word	0x00000000


	//----- nvinfo : EIATTR_MIN_STACK_SIZE
	.align		4
.L_43:
        /*0108*/ 	.byte	0x04, 0x12
        /*010a*/ 	.short	(.L_45 - .L_44)
	.align		4
.L_44:
        /*010c*/ 	.word	index@(_Z9vectorAddPfPKfj)
        /*0110*/ 	.word	0x00000000
.L_45:


//--------------------- .nv.compat                --------------------------
	.section	.nv.compat,"",@"SHT_CUDA_COMPAT_INFO"
	.align	4
        /*0000*/ 	.byte	0x02, 0x09, 0x00, 0x00, 0x02, 0x02, 0x01, 0x00, 0x02, 0x05, 0x05, 0x00, 0x03, 0x07, 0x01, 0x01
        /*0010*/ 	.byte	0x02, 0x03, 0x00, 0x00, 0x02, 0x06, 0x01, 0x00, 0x04, 0x0b, 0x08, 0x00, 0x01, 0x00, 0x00, 0x00
        /*0020*/ 	.byte	0x00, 0x00, 0x00, 0x00


//--------------------- .nv.info._Z13cos_distance2PfS_S_Pijj --------------------------
	.section	.nv.info._Z13cos_distance2PfS_S_Pijj,"",@"SHT_CUDA_INFO"
	.sectionflags	@""
	.align	4


	//----- nvinfo : EIATTR_CUDA_API_VERSION
	.align		4
        /*0000*/ 	.byte	0x04, 0x37
        /*0002*/ 	.short	(.L_47 - .L_46)
.L_46:
        /*0004*/ 	.word	0x00000082


	//----- nvinfo : EIATTR_KPARAM_INFO
	.align		4
.L_47:
        /*0008*/ 	.byte	0x04, 0x17
        /*000a*/ 	.short	(.L_49 - .L_48)
.L_48:
        /*000c*/ 	.word	0x00000000
        /*0010*/ 	.short	0x0005
        /*0012*/ 	.short	0x0024
        /*0014*/ 	.byte	0x00, 0xf0, 0x11, 0x00


	//----- nvinfo : EIATTR_KPARAM_INFO
	.align		4
.L_49:
        /*0018*/ 	.byte	0x04, 0x17
        /*001a*/ 	.short	(.L_51 - .L_50)
.L_50:
        /*001c*/ 	.word	0x00000000
        /*0020*/ 	.short	0x0004
        /*0022*/ 	.short	0x0020
        /*0024*/ 	.byte	0x00, 0xf0, 0x11, 0x00


	//----- nvinfo : EIATTR_KPARAM_INFO
	.align		4
.L_51:
        /*0028*/ 	.byte	0x04, 0x17
        /*002a*/ 	.short	(.L_53 - .L_52)
.L_52:
        /*002c*/ 	.word	0x00000000
        /*0030*/ 	.short	0x0003
        /*0032*/ 	.short	0x0018
        /*0034*/ 	.byte	0x00, 0xf5, 0x21, 0x00


	//----- nvinfo : EIATTR_KPARAM_INFO
	.align		4
.L_53:
        /*0038*/ 	.byte	0x04, 0x17
        /*003a*/ 	.short	(.L_55 - .L_54)
.L_54:
        /*003c*/ 	.word	0x00000000
        /*0040*/ 	.short	0x0002
        /*0042*/ 	.short	0x0010
        /*0044*/ 	.byte	0x00, 0xf5, 0x21, 0x00


	//----- nvinfo : EIATTR_KPARAM_INFO
	.align		4
.L_55:
        /*0048*/ 	.byte	0x04, 0x17
        /*004a*/ 	.short	(.L_57 - .L_56)
.L_56:
        /*004c*/ 	.word	0x00000000
        /*0050*/ 	.short	0x0001
        /*0052*/ 	.short	0x0008
        /*0054*/ 	.byte	0x00, 0xf5, 0x21, 0x00


	//----- nvinfo : EIATTR_KPARAM_INFO
	.align		4
.L_57:
        /*0058*/ 	.byte	0x04, 0x17
        /*005a*/ 	.short	(.L_59 - .L_58)
.L_58:
        /*005c*/ 	.word	0x00000000
        /*0060*/ 	.short	0x0000
        /*0062*/ 	.short	0x0000
        /*0064*/ 	.byte	0x00, 0xf5, 0x21, 0x00


	//----- nvinfo : EIATTR_SPARSE_MMA_MASK
	.align		4
.L_59:
        /*0068*/ 	.byte	0x03, 0x50
        /*006a*/ 	.short	0x0000


	//----- nvinfo : EIATTR_MAXREG_COUNT
	.align		4
        /*006c*/ 	.byte	0x03, 0x1b
        /*006e*/ 	.short	0x00ff


	//----- nvinfo : EIATTR_NUM_BARRIERS
	.align		4
        /*0070*/ 	.byte	0x02, 0x4c
        /*0072*/ 	.byte	0x01
	.zero		1


	//----- nvinfo : EIATTR_MERCURY_ISA_VERSION
	.align		4
        /*0074*/ 	.byte	0x03, 0x5f
        /*0076*/ 	.short	0x0101


	//----- nvinfo : EIATTR_VRC_CTA_INIT_COUNT
	.align		4
        /*0078*/ 	.byte	0x02, 0x4a
	.zero		1
	.zero		1


	//----- nvinfo : EIATTR_EXIT_INSTR_OFFSETS
	.align		4
        /*007c*/ 	.byte	0x04, 0x1c
        /*007e*/ 	.short	(.L_61 - .L_60)


	//   ....[0]....
.L_60:
        /*0080*/ 	.word	0x00001190


	//   ....[1]....
        /*0084*/ 	.word	0x000011d0


	//----- nvinfo : EIATTR_CRS_STACK_SIZE
	.align		4
.L_61:
        /*0088*/ 	.byte	0x04, 0x1e
        /*008a*/ 	.short	(.L_63 - .L_62)
.L_62:
        /*008c*/ 	.word	0x00000000


	//----- nvinfo : EIATTR_CBANK_PARAM_SIZE
	.align		4
.L_63:
        /*0090*/ 	.byte	0x03, 0x19
        /*0092*/ 	.short	0x0028


	//----- nvinfo : EIATTR_PARAM_CBANK
	.align		4
        /*0094*/ 	.byte	0x04, 0x0a
        /*0096*/ 	.short	(.L_65 - .L_64)
	.align		4
.L_64:
        /*0098*/ 	.word	index@(.nv.constant0._Z13cos_distance2PfS_S_Pijj)
        /*009c*/ 	.short	0x0380
        /*009e*/ 	.short	0x0028


	//----- nvinfo : EIATTR_SW_WAR
	.align		4
.L_65:
        /*00a0*/ 	.byte	0x04, 0x36
        /*00a2*/ 	.short	(.L_67 - .L_66)
.L_66:
        /*00a4*/ 	.word	0x00000008
.L_67:


//--------------------- .nv.info._Z12cos_distancePfS_Pij --------------------------
	.section	.nv.info._Z12cos_distancePfS_Pij,"",@"SHT_CUDA_INFO"
	.sectionflags	@""
	.align	4


	//----- nvinfo : EIATTR_CUDA_API_VERSION
	.align		4
        /*0000*/ 	.byte	0x04, 0x37
        /*0002*/ 	.short	(.L_69 - .L_68)
.L_68:
        /*0004*/ 	.word	0x00000082


	//----- nvinfo : EIATTR_KPARAM_INFO
	.align		4
.L_69:
        /*0008*/ 	.byte	0x04, 0x17
        /*000a*/ 	.short	(.L_71 - .L_70)
.L_70:
        /*000c*/ 	.word	0x00000000
        /*0010*/ 	.short	0x0003
        /*0012*/ 	.short	0x0018
        /*0014*/ 	.byte	0x00, 0xf0, 0x11, 0x00


	//----- nvinfo : EIATTR_KPARAM_INFO
	.align		4
.L_71:
        /*0018*/ 	.byte	0x04, 0x17
        /*001a*/ 	.short	(.L_73 - .L_72)
.L_72:
        /*001c*/ 	.word	0x00000000
        /*0020*/ 	.short	0x0002
        /*0022*/ 	.short	0x0010
        /*0024*/ 	.byte	0x00, 0xf5, 0x21, 0x00


	//----- nvinfo : EIATTR_KPARAM_INFO
	.align		4
.L_73:
        /*0028*/ 	.byte	0x04, 0x17
        /*002a*/ 	.short	(.L_75 - .L_74)
.L_74:
        /*002c*/ 	.word	0x00000000
        /*0030*/ 	.short	0x0001
        /*0032*/ 	.short	0x0008
        /*0034*/ 	.byte	0x00, 0xf5, 0x21, 0x00


	//----- nvinfo : EIATTR_KPARAM_INFO
	.align		4
.L_75:
        /*0038*/ 	.byte	0x04, 0x17
        /*003a*/ 	.short	(.L_77 - .L_76)
.L_76:
        /*003c*/ 	.word	0x00000000
        /*0040*/ 	.short	0x0000
        /*0042*/ 	.short	0x0000
        /*0044*/ 	.byte	0x00, 0xf5, 0x21, 0x00


	//----- nvinfo : EIATTR_SPARSE_MMA_MASK
	.align		4
.L_77:
        /*0048*/ 	.byte	0x03, 0x50
        /*004a*/ 	.short	0x0000


	//----- nvinfo : EIATTR_MAXREG_COUNT
	.align		4
        /*004c*/ 	.byte	0x03, 0x1b
        /*004e*/ 	.short	0x00ff


	//----- nvinfo : EIATTR_NUM_BARRIERS
	.align		4
        /*0050*/ 	.byte	0x02, 0x4c
        /*0052*/ 	.byte	0x01
	.zero		1


	//----- nvinfo : EIATTR_MERCURY_ISA_VERSION
	.align		4
        /*0054*/ 	.byte	0x03, 0x5f
        /*0056*/ 	.short	0x0101


	//----- nvinfo : EIATTR_VRC_CTA_INIT_COUNT
	.align		4
        /*0058*/ 	.byte	0x02, 0x4a
	.zero		1
	.zero		1


	//----- nvinfo : EIATTR_EXIT_INSTR_OFFSETS
	.align		4
        /*005c*/ 	.byte	0x04, 0x1c
        /*005e*/ 	.short	(.L_79 - .L_78)


	//   ....[0]....
.L_78:
        /*0060*/ 	.word	0x00000e00


	//   ....[1]....
        /*0064*/ 	.word	0x00000e40


	//----- nvinfo : EIATTR_CRS_STACK_SIZE
	.align		4
.L_79:
        /*0068*/ 	.byte	0x04, 0x1e
        /*006a*/ 	.short	(.L_81 - .L_80)
.L_80:
        /*006c*/ 	.word	0x00000000


	//----- nvinfo : EIATTR_CBANK_PARAM_SIZE
	.align		4
.L_81:
        /*0070*/ 	.byte	0x03, 0x19
        /*0072*/ 	.short	0x001c


	//----- nvinfo : EIATTR_PARAM_CBANK
	.align		4
        /*0074*/ 	.byte	0x04, 0x0a
        /*0076*/ 	.short	(.L_83 - .L_82)
	.align		4
.L_82:
        /*0078*/ 	.word	index@(.nv.constant0._Z12cos_distancePfS_Pij)
        /*007c*/ 	.short	0x0380
        /*007e*/ 	.short	0x001c


	//----- nvinfo : EIATTR_SW_WAR
	.align		4
.L_83:
        /*0080*/ 	.byte	0x04, 0x36
        /*0082*/ 	.short	(.L_85 - .L_84)
.L_84:
        /*0084*/ 	.word	0x00000008
.L_85:


//--------------------- .nv.info._Z16Normalize_vectorPf --------------------------
	.section	.nv.info._Z16Normalize_vectorPf,"",@"SHT_CUDA_INFO"
	.sectionflags	@""
	.align	4


	//----- nvinfo : EIATTR_CUDA_API_VERSION
	.align		4
        /*0000*/ 	.byte	0x04, 0x37
        /*0002*/ 	.short	(.L_87 - .L_86)
.L_86:
        /*0004*/ 	.word	0x00000082


	//----- nvinfo : EIATTR_KPARAM_INFO
	.align		4
.L_87:
        /*0008*/ 	.byte	0x04, 0x17
        /*000a*/ 	.short	(.L_89 - .L_88)
.L_88:
        /*000c*/ 	.word	0x00000000
        /*0010*/ 	.short	0x0000
        /*0012*/ 	.short	0x0000
        /*0014*/ 	.byte	0x00, 0xf5, 0x21, 0x00


	//----- nvinfo : EIATTR_SPARSE_MMA_MASK
	.align		4
.L_89:
        /*0018*/ 	.byte	0x03, 0x50
        /*001a*/ 	.short	0x0000


	//----- nvinfo : EIATTR_MAXREG_COUNT
	.align		4
        /*001c*/ 	.byte	0x03, 0x1b
        /*001e*/ 	.short	0x00ff


	//----- nvinfo : EIATTR_NUM_BARRIERS
	.align		4
        /*0020*/ 	.byte	0x02, 0x4c
        /*0022*/ 	.byte	0x01
	.zero		1


	//----- nvinfo : EIATTR_MERCURY_ISA_VERSION
	.align		4
        /*0024*/ 	.byte	0x03, 0x5f
        /*0026*/ 	.short	0x0101


	//----- nvinfo : EIATTR_VRC_CTA_INIT_COUNT
	.align		4
        /*0028*/ 	.byte	0x02, 0x4a
	.zero		1
	.zero		1


	//----- nvinfo : EIATTR_EXIT_INSTR_OFFSETS
	.align		4
        /*002c*/ 	.byte	0x04, 0x1c
        /*002e*/ 	.short	(.L_91 - .L_90)


	//   ....[0]....
.L_90:
        /*0030*/ 	.word	0x000006d0


	//   ....[1]....
        /*0034*/ 	.word	0x000007e0


	//----- nvinfo : EIATTR_CRS_STACK_SIZE
	.align		4
.L_91:
        /*0038*/ 	.byte	0x04, 0x1e
        /*003a*/ 	.short	(.L_93 - .L_92)
.L_92:
        /*003c*/ 	.word	0x00000000


	//----- nvinfo : EIATTR_CBANK_PARAM_SIZE
	.align		4
.L_93:
        /*0040*/ 	.byte	0x03, 0x19
        /*0042*/ 	.short	0x0008


	//----- nvinfo : EIATTR_PARAM_CBANK
	.align		4
        /*0044*/ 	.byte	0x04, 0x0a
        /*0046*/ 	.short	(.L_95 - .L_94)
	.align		4
.L_94:
        /*0048*/ 	.word	index@(.nv.constant0._Z16Normalize_vectorPf)
        /*004c*/ 	.short	0x0380
        /*004e*/ 	.short	0x0008


	//----- nvinfo : EIATTR_SW_WAR
	.align		4
.L_95:
        /*0050*/ 	.byte	0x04, 0x36
        /*0052*/ 	.short	(.L_97 - .L_96)
.L_96:
        /*0054*/ 	.word	0x00000008
.L_97:


//--------------------- .nv.info._Z11Dot_productPfS_S_ --------------------------
	.section	.nv.info._Z11Dot_productPfS_S_,"",@"SHT_CUDA_INFO"
	.sectionflags	@""
	.align	4


	//----- nvinfo : EIATTR_CUDA_API_VERSION
	.align		4
        /*0000*/ 	.byte	0x04, 0x37
        /*0002*/ 	.short	(.L_99 - .L_98)
.L_98:
        /*0004*/ 	.word	0x00000082


	//----- nvinfo : EIATTR_KPARAM_INFO
	.align		4
.L_99:
        /*0008*/ 	.byte	0x04, 0x17
        /*000a*/ 	.short	(.L_101 - .L_100)
.L_100:
        /*000c*/ 	.word	0x00000000
        /*0010*/ 	.short	0x0002
        /*0012*/ 	.short	0x0010
        /*0014*/ 	.byte	0x00, 0xf5, 0x21, 0x00


	//----- nvinfo : EIATTR_KPARAM_INFO
	.align		4
.L_101:
        /*0018*/ 	.byte	0x04, 0x17
        /*001a*/ 	.short	(.L_103 - .L_102)
.L_102:
        /*001c*/ 	.word	0x00000000
        /*0020*/ 	.short	0x0001
        /*0022*/ 	.short	0x0008
        /*0024*/ 	.byte	0x00, 0xf5, 0x21, 0x00


	//----- nvinfo : EIATTR_KPARAM_INFO
	.align		4
.L_103:
        /*0028*/ 	.byte	0x04, 0x17
        /*002a*/ 	.short	(.L_105 - .L_104)
.L_104:
        /*002c*/ 	.word	0x00000000
        /*0030*/ 	.short	0x0000
        /*0032*/ 	.short	0x0000
        /*0034*/ 	.byte	0x00, 0xf5, 0x21, 0x00


	//----- nvinfo : EIATTR_SPARSE_MMA_MASK
	.align		4
.L_105:
        /*0038*/ 	.byte	0x03, 0x50
        /*003a*/ 	.short	0x0000


	//----- nvinfo : EIATTR_MAXREG_COUNT
	.align		4
        /*003c*/ 	.byte	0x03, 0x1b
        /*003e*/ 	.short	0x00ff


	//----- nvinfo : EIATTR_NUM_BARRIERS
	.align		4
        /*0040*/ 	.byte	0x02, 0x4c
        /*0042*/ 	.byte	0x01
	.zero		1


	//----- nvinfo : EIATTR_MERCURY_ISA_VERSION
	.align		4
        /*0044*/ 	.byte	0x03, 0x5f
        /*0046*/ 	.short	0x0101


	//----- nvinfo : EIATTR_VRC_CTA_INIT_COUNT
	.align		4
        /*0048*/ 	.byte	0x02, 0x4a
	.zero		1
	.zero		1


	//----- nvinfo : EIATTR_EXIT_INSTR_OFFSETS
	.align		4
        /*004c*/ 	.byte	0x04, 0x1c
        /*004e*/ 	.short	(.L_107 - .L_106)


	//   ....[0]....
.L_106:
        /*0050*/ 	.word	0x000004a0


	//   ....[1]....
        /*0054*/ 	.word	0x000004f0


	//----- nvinfo : EIATTR_CBANK_PARAM_SIZE
	.align		4
.L_107:
        /*0058*/ 	.byte	0x03, 0x19
        /*005a*/ 	.short	0x0018


	//----- nvinfo : EIATTR_PARAM_CBANK
	.align		4
        /*005c*/ 	.byte	0x04, 0x0a
        /*005e*/ 	.short	(.L_109 - .L_108)
	.align		4
.L_108:
        /*0060*/ 	.word	index@(.nv.constant0._Z11Dot_productPfS_S_)
        /*0064*/ 	.short	0x0380
        /*0066*/ 	.short	0x0018


	//----- nvinfo : EIATTR_SW_WAR
	.align		4
.L_109:
        /*0068*/ 	.byte	0x04, 0x36
        /*006a*/ 	.short	(.L_111 - .L_110)
.L_110:
        /*006c*/ 	.word	0x00000008
.L_111:


//--------------------- .nv.info._Z7L2_normPfS_   --------------------------
	.section	.nv.info._Z7L2_normPfS_,"",@"SHT_CUDA_INFO"
	.sectionflags	@""
	.align	4


	//----- nvinfo : EIATTR_CUDA_API_VERSION
	.align		4
        /*0000*/ 	.byte	0x04, 0x37
        /*0002*/ 	.short	(.L_113 - .L_112)
.L_112:
        /*0004*/ 	.word	0x00000082


	//----- nvinfo : EIATTR_KPARAM_INFO
	.align		4
.L_113:
        /*0008*/ 	.byte	0x04, 0x17
        /*000a*/ 	.short	(.L_115 - .L_114)
.L_114:
        /*000c*/ 	.word	0x00000000
        /*0010*/ 	.short	0x0001
        /*0012*/ 	.short	0x0008
        /*0014*/ 	.byte	0x00, 0xf5, 0x21, 0x00


	//----- nvinfo : EIATTR_KPARAM_INFO
	.align		4
.L_115:
        /*0018*/ 	.byte	0x04, 0x17
        /*001a*/ 	.short	(.L_117 - .L_116)
.L_116:
        /*001c*/ 	.word	0x00000000
        /*0020*/ 	.short	0x0000
        /*0022*/ 	.short	0x0000
        /*0024*/ 	.byte	0x00, 0xf5, 0x21, 0x00


	//----- nvinfo : EIATTR_SPARSE_MMA_MASK
	.align		4
.L_117:
        /*0028*/ 	.byte	0x03, 0x50
        /*002a*/ 	.short	0x0000


	//----- nvinfo : EIATTR_MAXREG_COUNT
	.align		4
        /*002c*/ 	.byte	0x03, 0x1b
        /*002e*/ 	.short	0x00ff


	//----- nvinfo : EIATTR_NUM_BARRIERS
	.align		4
        /*0030*/ 	.byte	0x02, 0x4c
        /*0032*/ 	.byte	0x01
	.zero		1


	//----- nvinfo : EIATTR_MERCURY_ISA_VERSION
	.align		4
        /*0034*/ 	.byte	0x03, 0x5f
        /*0036*/ 	.short	0x0101


	//----- nvinfo : EIATTR_VRC_CTA_INIT_COUNT
	.align		4
        /*0038*/ 	.byte	0x02, 0x4a
	.zero		1
	.zero		1


	//----- nvinfo : EIATTR_EXIT_INSTR_OFFSETS
	.align		4
        /*003c*/ 	.byte	0x04, 0x1c
        /*003e*/ 	.short	(.L_119 - .L_118)


	//   ....[0]....
.L_118:
        /*0040*/ 	.word	0x00000450


	//   ....[1]....
        /*0044*/ 	.word	0x00000560


	//----- nvinfo : EIATTR_CRS_STACK_SIZE
	.align		4
.L_119:
        /*0048*/ 	.byte	0x04, 0x1e
        /*004a*/ 	.short	(.L_121 - .L_120)
.L_120:
        /*004c*/ 	.word	0x00000000


	//----- nvinfo : EIATTR_CBANK_PARAM_SIZE
	.align		4
.L_121:
        /*0050*/ 	.byte	0x03, 0x19
        /*0052*/ 	.short	0x0010


	//----- nvinfo : EIATTR_PARAM_CBANK
	.align		4
        /*0054*/ 	.byte	0x04, 0x0a
        /*0056*/ 	.short	(.L_123 - .L_122)
	.align		4
.L_122:
        /*0058*/ 	.word	index@(.nv.constant0._Z7L2_normPfS_)
        /*005c*/ 	.short	0x0380
        /*005e*/ 	.short	0x0010


	//----- nvinfo : EIATTR_SW_WAR
	.align		4
.L_123:
        /*0060*/ 	.byte	0x04, 0x36
        /*0062*/ 	.short	(.L_125 - .L_124)
.L_124:
        /*0064*/ 	.word	0x00000008
.L_125:


//--------------------- .nv.info._Z9vectorAddPfPKfj --------------------------
	.section	.nv.info._Z9vectorAddPfPKfj,"",@"SHT_CUDA_INFO"
	.sectionflags	@""
	.align	4


	//----- nvinfo : EIATTR_CUDA_API_VERSION
	.align		4
        /*0000*/ 	.byte	0x04, 0x37
        /*0002*/ 	.short	(.L_127 - .L_126)
.L_126:
        /*0004*/ 	.word	0x00000082


	//----- nvinfo : EIATTR_KPARAM_INFO
	.align		4
.L_127:
        /*0008*/ 	.byte	0x04, 0x17
        /*000a*/ 	.short	(.L_129 - .L_128)
.L_128:
        /*000c*/ 	.word	0x00000000
        /*0010*/ 	.short	0x0002
        /*0012*/ 	.short	0x0010
        /*0014*/ 	.byte	0x00, 0xf0, 0x11, 0x00


	//----- nvinfo : EIATTR_KPARAM_INFO
	.align		4
.L_129:
        /*0018*/ 	.byte	0x04, 0x17
        /*001a*/ 	.short	(.L_131 - .L_130)
.L_130:
        /*001c*/ 	.word	0x00000000
        /*0020*/ 	.short	0x0001
        /*0022*/ 	.short	0x0008
        /*0024*/ 	.byte	0x00, 0xf5, 0x21, 0x00


	//----- nvinfo : EIATTR_KPARAM_INFO
	.align		4
.L_131:
        /*0028*/ 	.byte	0x04, 0x17
        /*002a*/ 	.short	(.L_133 - .L_132)
.L_132:
        /*002c*/ 	.word	0x00000000
        /*0030*/ 	.short	0x0000
        /*0032*/ 	.short	0x0000
        /*0034*/ 	.byte	0x00, 0xf5, 0x21, 0x00


	//----- nvinfo : EIATTR_SPARSE_MMA_MASK
	.align		4
.L_133:
        /*0038*/ 	.byte	0x03, 0x50
        /*003a*/ 	.short	0x0000


	//----- nvinfo : EIATTR_MAXREG_COUNT
	.align		4
        /*003c*/ 	.byte	0x03, 0x1b
        /*003e*/ 	.short	0x00ff


	//----- nvinfo : EIATTR_MERCURY_ISA_VERSION
	.align		4
        /*0040*/ 	.byte	0x03, 0x5f
        /*0042*/ 	.short	0x0101


	//----- nvinfo : EIATTR_VRC_CTA_INIT_COUNT
	.align		4
        /*0044*/ 	.byte	0x02, 0x4a
	.zero		1
	.zero		1


	//----- nvinfo : EIATTR_EXIT_INSTR_OFFSETS
	.align		4
        /*0048*/ 	.byte	0x04, 0x1c
        /*004a*/ 	.short	(.L_135 - .L_134)


	//   ....[0]....
.L_134:
        /*004c*/ 	.word	0x00000070


	//   ....[1]....
        /*0050*/ 	.word	0x00000110


	//----- nvinfo : EIATTR_CBANK_PARAM_SIZE
	.align		4
.L_135:
        /*0054*/ 	.byte	0x03, 0x19
        /*0056*/ 	.short	0x0014


	//----- nvinfo : EIATTR_PARAM_CBANK
	.align		4
        /*0058*/ 	.byte	0x04, 0x0a
        /*005a*/ 	.short	(.L_137 - .L_136)
	.align		4
.L_136:
        /*005c*/ 	.word	index@(.nv.constant0._Z9vectorAddPfPKfj)
        /*0060*/ 	.short	0x0380
        /*0062*/ 	.short	0x0014


	//----- nvinfo : EIATTR_SW_WAR
	.align		4
.L_137:
        /*0064*/ 	.byte	0x04, 0x36
        /*0066*/ 	.short	(.L_139 - .L_138)
.L_138:
        /*0068*/ 	.word	0x00000008
.L_139:


//--------------------- .nv.callgraph             --------------------------
	.section	.nv.callgraph,"",@"SHT_CUDA_CALLGRAPH"
	.align	4
	.sectionentsize	8
	.align		4
        /*0000*/ 	.word	0x00000000
	.align		4
        /*0004*/ 	.word	0xffffffff
	.align		4
        /*0008*/ 	.word	0x00000000
	.align		4
        /*000c*/ 	.word	0xfffffffe
	.align		4
        /*0010*/ 	.word	0x00000000
	.align		4
        /*0014*/ 	.word	0xfffffffd
	.align		4
        /*0018*/ 	.word	0x00000000
	.align		4
        /*001c*/ 	.word	0xfffffffc


//--------------------- .text._Z13cos_distance2PfS_S_Pijj --------------------------
	.section	.text._Z13cos_distance2PfS_S_Pijj,"ax",@progbits
	.align	128
        .global         _Z13cos_distance2PfS_S_Pijj
        .type           _Z13cos_distance2PfS_S_Pijj,@function
        .size           _Z13cos_distance2PfS_S_Pijj,(.L_x_67 - _Z13cos_distance2PfS_S_Pijj)
        .other          _Z13cos_distance2PfS_S_Pijj,@"STO_CUDA_ENTRY STV_DEFAULT"
_Z13cos_distance2PfS_S_Pijj:
.text._Z13cos_distance2PfS_S_Pijj:
[----:B------:R-:W-:Y:S01]  /*0000*/  LDC R1, c[0x0][0x37c] ;  /* 0x0000df00ff017b82 */ /* 0x000fe20000000800 */
[----:B------:R-:W0:Y:S01]  /*0010*/  S2R R4, SR_CTAID.X ;  /* 0x0000000000047919 */ /* 0x000e220000002500 */
[----:B------:R-:W0:Y:S06]  /*0020*/  LDCU UR4, c[0x0][0x364] ;  /* 0x00006c80ff0477ac */ /* 0x000e2c0008000800 */
[----:B------:R-:W1:Y:S01]  /*0030*/  LDC.64 R6, c[0x0][0x390] ;  /* 0x0000e400ff067b82 */ /* 0x000e620000000a00 */
[----:B------:R-:W0:Y:S01]  /*0040*/  S2R R3, SR_TID.Y ;  /* 0x0000000000037919 */ /* 0x000e220000002200 */
[----:B------:R-:W2:Y:S01]  /*0050*/  LDCU.64 UR12, c[0x0][0x3a0] ;  /* 0x00007400ff0c77ac */ /* 0x000ea20008000a00 */
[----:B------:R-:W3:Y:S01]  /*0060*/  LDCU.64 UR10, c[0x0][0x358] ;  /* 0x00006b00ff0a77ac */ /* 0x000ee20008000a00 */
[----:B0-----:R-:W-:-:S04]  /*0070*/  IMAD R4, R4, UR4, R3 ;  /* 0x0000000404047c24 */ /* 0x001fc8000f8e0203 */
[----:B--2---:R-:W-:-:S04]  /*0080*/  VIADD R4, R4, UR12 ;  /* 0x0000000c04047c36 */ /* 0x004fc80008000000 */
[----:B-1----:R-:W-:-:S05]  /*0090*/  IMAD.WIDE R6, R4, 0x4, R6 ;  /* 0x0000000404067825 */ /* 0x002fca00078e0206 */
[----:B---3--:R0:W5:Y:S01]  /*00a0*/  LDG.E R5, desc[UR10][R6.64] ;  /* 0x0000000a06057981 */ /* 0x008162000c1e1900 */
[----:B------:R-:W-:Y:S01]  /*00b0*/  ISETP.GE.U32.AND P0, PT, R4, UR13, PT ;  /* 0x0000000d04007c0c */ /* 0x000fe2000bf06070 */
[----:B------:R-:W-:-:S12]  /*00c0*/  BSSY.RECONVERGENT B0, `(.L_x_0) ;  /* 0x0000035000007945 */ /* 0x000fd80003800200 */
[----:B0-----:R-:W-:Y:S05]  /*00d0*/  @P0 BRA `(.L_x_1) ;  /* 0x0000000000cc0947 */ /* 0x001fea0003800000 */
[----:B------:R-:W0:Y:S02]  /*00e0*/  S2R R31, SR_TID.X ;  /* 0x00000000001f7919 */ /* 0x000e240000002100 */
[C---:B0-----:R-:W-:Y:S01]  /*00f0*/  ISETP.GT.U32.AND P2, PT, R31.reuse, 0x10b, PT ;  /* 0x0000010b1f00780c */ /* 0x041fe20003f44070 */
[----:B------:R-:W-:Y:S01]  /*0100*/  IMAD R29, R4, 0x12c, R31 ;  /* 0x0000012c041d7824 */ /* 0x000fe200078e021f */
[C---:B------:R-:W-:Y:S02]  /*0110*/  ISETP.GT.U32.AND P3, PT, R31.reuse, 0xeb, PT ;  /* 0x000000eb1f00780c */ /* 0x040fe40003f64070 */
[C---:B------:R-:W-:Y:S02]  /*0120*/  ISETP.GT.U32.AND P4, PT, R31.reuse, 0xcb, PT ;  /* 0x000000cb1f00780c */ /* 0x040fe40003f84070 */
[C---:B------:R-:W-:Y:S02]  /*0130*/  ISETP.GT.U32.AND P1, PT, R31.reuse, 0x8b, PT ;  /* 0x0000008b1f00780c */ /* 0x040fe40003f24070 */
[----:B------:R-:W-:-:S05]  /*0140*/  ISETP.GT.U32.AND P0, PT, R31, 0xab, PT ;  /* 0x000000ab1f00780c */ /* 0x000fca0003f04070 */
[----:B------:R-:W0:Y:S01]  /*0150*/  @!P2 LDC.64 R16, c[0x0][0x388] ;  /* 0x0000e200ff10ab82 */ /* 0x000e220000000a00 */
[C---:B------:R-:W-:Y:S02]  /*0160*/  @!P2 VIADD R19, R29.reuse, 0x20 ;  /* 0x000000201d13a836 */ /* 0x040fe40000000000 */
[C---:B------:R-:W-:Y:S01]  /*0170*/  @!P3 VIADD R21, R29.reuse, 0x40 ;  /* 0x000000401d15b836 */ /* 0x040fe20000000000 */
[----:B------:R-:W-:-:S04]  /*0180*/  @!P4 IADD3 R23, PT, PT, R29, 0x60, RZ ;  /* 0x000000601d17c810 */ /* 0x000fc80007ffe0ff */
[----:B------:R-:W1:Y:S08]  /*0190*/  @!P3 LDC.64 R14, c[0x0][0x388] ;  /* 0x0000e200ff0ebb82 */ /* 0x000e700000000a00 */
[----:B------:R-:W2:Y:S01]  /*01a0*/  @!P4 LDC.64 R12, c[0x0][0x388] ;  /* 0x0000e200ff0ccb82 */ /* 0x000ea20000000a00 */
[----:B0-----:R-:W-:Y:S01]  /*01b0*/  @!P2 IMAD.WIDE.U32 R16, R19, 0x4, R16 ;  /* 0x000000041310a825 */ /* 0x001fe200078e0010 */
[----:B------:R-:W-:-:S06]  /*01c0*/  ISETP.GT.U32.AND P5, PT, R31, 0x2b, PT ;  /* 0x0000002b1f00780c */ /* 0x000fcc0003fa4070 */
[----:B------:R-:W0:Y:S01]  /*01d0*/  @!P0 LDC.64 R24, c[0x0][0x388] ;  /* 0x0000e200ff188b82 */ /* 0x000e220000000a00 */
[----:B------:R-:W-:Y:S01]  /*01e0*/  ISETP.GT.U32.AND P6, PT, R31, 0xb, PT ;  /* 0x0000000b1f00780c */ /* 0x000fe20003fc4070 */
[----:B------:R-:W5:Y:S01]  /*01f0*/  @!P2 LDG.E R6, desc[UR10][R16.64] ;  /* 0x0000000a1006a981 */ /* 0x000f62000c1e1900 */
[----:B-1----:R-:W-:Y:S01]  /*0200*/  @!P3 IMAD.WIDE.U32 R18, R21, 0x4, R14 ;  /* 0x000000041512b825 */ /* 0x002fe200078e000e */
[----:B------:R-:W-:-:S04]  /*0210*/  ISETP.GT.U32.AND P2, PT, R31, 0x12b, PT ;  /* 0x0000012b1f00780c */ /* 0x000fc80003f44070 */
[----:B------:R1:W5:Y:S01]  /*0220*/  @!P3 LDG.E R7, desc[UR10][R18.64] ;  /* 0x0000000a1207b981 */ /* 0x000362000c1e1900 */
[----:B--2---:R-:W-:Y:S01]  /*0230*/  @!P4 IMAD.WIDE.U32 R20, R23, 0x4, R12 ;  /* 0x000000041714c825 */ /* 0x004fe200078e000c */
[C---:B------:R-:W-:Y:S01]  /*0240*/  ISETP.GT.U32.AND P3, PT, R31.reuse, 0x6b, PT ;  /* 0x0000006b1f00780c */ /* 0x040fe20003f64070 */
[----:B------:R-:W2:Y:S03]  /*0250*/  @!P1 LDC.64 R12, c[0x0][0x388] ;  /* 0x0000e200ff0c9b82 */ /* 0x000ea60000000a00 */
[----:B------:R3:W5:Y:S01]  /*0260*/  @!P4 LDG.E R8, desc[UR10][R20.64] ;  /* 0x0000000a1408c981 */ /* 0x000762000c1e1900 */
[----:B------:R-:W-:-:S04]  /*0270*/  ISETP.GT.U32.AND P4, PT, R31, 0x4b, PT ;  /* 0x0000004b1f00780c */ /* 0x000fc80003f84070 */
[----:B-1----:R-:W1:Y:S08]  /*0280*/  @!P5 LDC.64 R18, c[0x0][0x388] ;  /* 0x0000e200ff12db82 */ /* 0x002e700000000a00 */
[----:B------:R-:W4:Y:S08]  /*0290*/  @!P3 LDC.64 R14, c[0x0][0x388] ;  /* 0x0000e200ff0ebb82 */ /* 0x000f300000000a00 */
[----:B------:R-:W1:Y:S08]  /*02a0*/  @!P4 LDC.64 R16, c[0x0][0x388] ;  /* 0x0000e200ff10cb82 */ /* 0x000e700000000a00 */
[----:B---3--:R-:W3:Y:S08]  /*02b0*/  @!P2 LDC.64 R20, c[0x0][0x388] ;  /* 0x0000e200ff14ab82 */ /* 0x008ef00000000a00 */
[----:B------:R-:W3:Y:S01]  /*02c0*/  @!P6 LDC.64 R22, c[0x0][0x388] ;  /* 0x0000e200ff16eb82 */ /* 0x000ee20000000a00 */
[----:B------:R-:W-:-:S02]  /*02d0*/  @!P1 VIADD R33, R29, 0xa0 ;  /* 0x000000a01d219836 */ /* 0x000fc40000000000 */
[----:B------:R-:W-:Y:S02]  /*02e0*/  @!P0 VIADD R31, R29, 0x80 ;  /* 0x000000801d1f8836 */ /* 0x000fe40000000000 */
[----:B--2---:R-:W-:Y:S01]  /*02f0*/  @!P1 IMAD.WIDE.U32 R12, R33, 0x4, R12 ;  /* 0x00000004210c9825 */ /* 0x004fe200078e000c */
[----:B------:R-:W-:-:S03]  /*0300*/  @!P4 IADD3 R33, PT, PT, R29, 0xe0, RZ ;  /* 0x000000e01d21c810 */ /* 0x000fc60007ffe0ff */
[----:B0-----:R-:W-:Y:S01]  /*0310*/  @!P0 IMAD.WIDE.U32 R24, R31, 0x4, R24 ;  /* 0x000000041f188825 */ /* 0x001fe200078e0018 */
[----:B------:R0:W5:Y:S03]  /*0320*/  @!P1 LDG.E R10, desc[UR10][R12.64] ;  /* 0x0000000a0c0a9981 */ /* 0x000166000c1e1900 */
[C---:B------:R-:W-:Y:S01]  /*0330*/  @!P3 VIADD R31, R29.reuse, 0xc0 ;  /* 0x000000c01d1fb836 */ /* 0x040fe20000000000 */
[----:B------:R0:W5:Y:S01]  /*0340*/  @!P0 LDG.E R9, desc[UR10][R24.64] ;  /* 0x0000000a18098981 */ /* 0x000162000c1e1900 */
[C---:B------:R-:W-:Y:S02]  /*0350*/  @!P5 VIADD R35, R29.reuse, 0x100 ;  /* 0x000001001d23d836 */ /* 0x040fe40000000000 */
[----:B------:R-:W-:Y:S02]  /*0360*/  @!P6 VIADD R37, R29, 0x120 ;  /* 0x000001201d25e836 */ /* 0x000fe40000000000 */
[----:B----4-:R-:W-:-:S04]  /*0370*/  @!P3 IMAD.WIDE.U32 R14, R31, 0x4, R14 ;  /* 0x000000041f0eb825 */ /* 0x010fc800078e000e */
[----:B-1----:R-:W-:Y:S01]  /*0380*/  @!P4 IMAD.WIDE.U32 R16, R33, 0x4, R16 ;  /* 0x000000042110c825 */ /* 0x002fe200078e0010 */
[----:B------:R0:W5:Y:S03]  /*0390*/  @!P3 LDG.E R2, desc[UR10][R14.64] ;  /* 0x0000000a0e02b981 */ /* 0x000166000c1e1900 */
[----:B------:R-:W-:Y:S01]  /*03a0*/  @!P5 IMAD.WIDE.U32 R18, R35, 0x4, R18 ;  /* 0x000000042312d825 */ /* 0x000fe200078e0012 */
[----:B------:R0:W5:Y:S03]  /*03b0*/  @!P4 LDG.E R0, desc[UR10][R16.64] ;  /* 0x0000000a1000c981 */ /* 0x000166000c1e1900 */
[----:B---3--:R-:W-:Y:S01]  /*03c0*/  @!P2 IMAD.WIDE.U32 R20, R29, 0x4, R20 ;  /* 0x000000041d14a825 */ /* 0x008fe200078e0014 */
[----:B------:R0:W5:Y:S03]  /*03d0*/  @!P5 LDG.E R11, desc[UR10][R18.64] ;  /* 0x0000000a120bd981 */ /* 0x000166000c1e1900 */
[----:B------:R-:W-:Y:S01]  /*03e0*/  @!P6 IMAD.WIDE.U32 R22, R37, 0x4, R22 ;  /* 0x000000042516e825 */ /* 0x000fe200078e0016 */
[----:B------:R0:W5:Y:S04]  /*03f0*/  @!P2 LDG.E R26, desc[UR10][R20.64] ;  /* 0x0000000a141aa981 */ /* 0x000168000c1e1900 */
[----:B------:R0:W5:Y:S02]  /*0400*/  @!P6 LDG.E R27, desc[UR10][R22.64] ;  /* 0x0000000a161be981 */ /* 0x000164000c1e1900 */
.L_x_1:
[----:B------:R-:W-:Y:S05]  /*0410*/  BSYNC.RECONVERGENT B0 ;  /* 0x0000000000007941 */ /* 0x000fea0003800200 */
.L_x_0:
[----:B------:R-:W-:Y:S01]  /*0420*/  BAR.SYNC.DEFER_BLOCKING 0x0 ;  /* 0x0000000000007b1d */ /* 0x000fe20000010000 */
[----:B------:R-:W-:Y:S01]  /*0430*/  UISETP.NE.AND UP0, UPT, UR13, URZ, UPT ;  /* 0x000000ff0d00728c */ /* 0x000fe2000bf05270 */
[----:B0-----:R-:W-:-:S08]  /*0440*/  IMAD.MOV.U32 R20, RZ, RZ, RZ ;  /* 0x000000ffff147224 */ /* 0x001fd000078e00ff */
[----:B------:R-:W-:Y:S05]  /*0450*/  BRA.U !UP0, `(.L_x_2) ;  /* 0x0000000d083c7547 */ /* 0x000fea000b800000 */
[----:B------:R-:W0:Y:S01]  /*0460*/  S2R R19, SR_TID.X ;  /* 0x0000000000137919 */ /* 0x000e220000002100 */
[----:B------:R-:W1:Y:S01]  /*0470*/  S2UR UR7, SR_CgaCtaId ;  /* 0x00000000000779c3 */ /* 0x000e620000008800 */
[----:B------:R-:W-:Y:S01]  /*0480*/  UMOV UR4, 0x400 ;  /* 0x0000040000047882 */ /* 0x000fe20000000000 */
[----:B------:R-:W-:Y:S01]  /*0490*/  ISETP.GE.U32.AND P0, PT, R4, UR13, PT ;  /* 0x0000000d04007c0c */ /* 0x000fe2000bf06070 */
[----:B------:R-:W-:Y:S01]  /*04a0*/  UIADD3 UR5, UPT, UPT, UR4, 0x960, URZ ;  /* 0x0000096004057890 */ /* 0x000fe2000fffe0ff */
[----:B------:R-:W-:Y:S01]  /*04b0*/  HFMA2 R20, -RZ, RZ, 0, 0 ;  /* 0x00000000ff147431 */ /* 0x000fe200000001ff */
[----:B------:R-:W-:Y:S02]  /*04c0*/  UIADD3 UR6, UPT, UPT, UR4, 0x1160, URZ ;  /* 0x0000116004067890 */ /* 0x000fe4000fffe0ff */
[----:B------:R-:W-:Y:S02]  /*04d0*/  UIADD3 UR9, UPT, UPT, -UR13, URZ, URZ ;  /* 0x000000ff0d097290 */ /* 0x000fe4000fffe1ff */
[----:B-1----:R-:W-:-:S02]  /*04e0*/  ULEA UR8, UR7, UR4, 0x18 ;  /* 0x0000000407087291 */ /* 0x002fc4000f8ec0ff */
[----:B------:R-:W-:Y:S02]  /*04f0*/  ULEA UR5, UR7, UR5, 0x18 ;  /* 0x0000000507057291 */ /* 0x000fe4000f8ec0ff */
[----:B------:R-:W-:Y:S02]  /*0500*/  UIADD3 UR4, UPT, UPT, UR4, 0x4b0, URZ ;  /* 0x000004b004047890 */ /* 0x000fe4000fffe0ff */
[----:B------:R-:W-:Y:S01]  /*0510*/  ULEA UR6, UR7, UR6, 0x18 ;  /* 0x0000000607067291 */ /* 0x000fe2000f8ec0ff */
[C---:B0-----:R-:W-:Y:S01]  /*0520*/  IMAD R18, R3.reuse, 0x20, R19 ;  /* 0x0000002003127824 */ /* 0x041fe200078e0213 */
[----:B------:R-:W-:Y:S01]  /*0530*/  ULEA UR4, UR7, UR4, 0x18 ;  /* 0x0000000407047291 */ /* 0x000fe2000f8ec0ff */
[----:B------:R-:W-:Y:S02]  /*0540*/  LEA R16, R3, UR5, 0x7 ;  /* 0x0000000503107c11 */ /* 0x000fe4000f8e38ff */
[----:B------:R-:W-:Y:S01]  /*0550*/  ISETP.EQ.AND P0, PT, R19, RZ, !P0 ;  /* 0x000000ff1300720c */ /* 0x000fe20004702270 */
[----:B------:R-:W-:Y:S01]  /*0560*/  IMAD.MOV.U32 R25, RZ, RZ, R18 ;  /* 0x000000ffff197224 */ /* 0x000fe200078e0012 */
[----:B------:R-:W-:Y:S01]  /*0570*/  LEA R24, R3, UR6, 0x7 ;  /* 0x0000000603187c11 */ /* 0x000fe2000f8e38ff */
[C---:B------:R-:W-:Y:S01]  /*0580*/  IMAD R22, R19.reuse, 0x4, R16 ;  /* 0x0000000413167824 */ /* 0x040fe200078e0210 */
[----:B------:R-:W-:-:S02]  /*0590*/  LEA R17, R19, UR8, 0x2 ;  /* 0x0000000813117c11 */ /* 0x000fc4000f8e10ff */
[C---:B------:R-:W-:Y:S02]  /*05a0*/  LEA R23, R19.reuse, UR4, 0x2 ;  /* 0x0000000413177c11 */ /* 0x040fe4000f8e10ff */
[----:B------:R-:W-:-:S07]  /*05b0*/  LEA R21, R19, R24, 0x2 ;  /* 0x0000001813157211 */ /* 0x000fce00078e10ff */
.L_x_7:
[----:B0-----:R-:W0:Y:S01]  /*05c0*/  LDC.64 R14, c[0x0][0x380] ;  /* 0x0000e000ff0e7b82 */ /* 0x001e220000000a00 */
[----:B------:R-:W-:-:S07]  /*05d0*/  ISETP.GT.U32.AND P1, PT, R18, 0x12b, PT ;  /* 0x0000012b1200780c */ /* 0x000fce0003f24070 */
[----:B------:R-:W1:Y:S06]  /*05e0*/  LDC.64 R12, c[0x0][0x388] ;  /* 0x0000e200ff0c7b82 */ /* 0x000e6c0000000a00 */
[----:B0-----:R-:W-:-:S06]  /*05f0*/  @!P1 IMAD.WIDE.U32 R14, R25, 0x4, R14 ;  /* 0x00000004190e9825 */ /* 0x001fcc00078e000e */
[----:B------:R-:W2:Y:S01]  /*0600*/  @!P1 LDG.E R14, desc[UR10][R14.64] ;  /* 0x0000000a0e0e9981 */ /* 0x000ea2000c1e1900 */
[----:B-1----:R-:W-:-:S06]  /*0610*/  @!P1 IMAD.WIDE.U32 R12, R25, 0x4, R12 ;  /* 0x00000004190c9825 */ /* 0x002fcc00078e000c */
[----:B------:R-:W3:Y:S01]  /*0620*/  @!P1 LDG.E R12, desc[UR10][R12.64] ;  /* 0x0000000a0c0c9981 */ /* 0x000ee2000c1e1900 */
[----:B------:R-:W0:Y:S01]  /*0630*/  @!P1 S2R R29, SR_CgaCtaId ;  /* 0x00000000001d9919 */ /* 0x000e220000008800 */
[----:B------:R-:W-:-:S05]  /*0640*/  @!P1 MOV R3, 0x400 ;  /* 0x0000040000039802 */ /* 0x000fca0000000f00 */
[----:B------:R-:W-:Y:S01]  /*0650*/  @!P1 VIADD R28, R3, 0x4b0 ;  /* 0x000004b0031c9836 */ /* 0x000fe20000000000 */
[----:B------:R-:W-:Y:S04]  /*0660*/  STS [R22], RZ ;  /* 0x000000ff16007388 */ /* 0x000fe80000000800 */
[----:B------:R-:W-:Y:S01]  /*0670*/  STS [R21], RZ ;  /* 0x000000ff15007388 */ /* 0x000fe20000000800 */
[C---:B0-----:R-:W-:Y:S02]  /*0680*/  @!P1 LEA R31, R29.reuse, R28, 0x18 ;  /* 0x0000001c1d1f9211 */ /* 0x041fe400078ec0ff */
[----:B------:R-:W-:-:S03]  /*0690*/  @!P1 LEA R29, R29, R3, 0x18 ;  /* 0x000000031d1d9211 */ /* 0x000fc600078ec0ff */
[C---:B------:R-:W-:Y:S02]  /*06a0*/  @!P1 IMAD R3, R18.reuse, 0x4, R31 ;  /* 0x0000000412039824 */ /* 0x040fe400078e021f */
[----:B------:R-:W-:Y:S01]  /*06b0*/  @!P1 IMAD R29, R18, 0x4, R29 ;  /* 0x00000004121d9824 */ /* 0x000fe200078e021d */
[C---:B------:R-:W-:Y:S02]  /*06c0*/  ISETP.GT.U32.AND P2, PT, R19.reuse, 0x12b, PT ;  /* 0x0000012b1300780c */ /* 0x040fe40003f44070 */
[----:B--2---:R-:W-:Y:S04]  /*06d0*/  @!P1 STS [R3], R14 ;  /* 0x0000000e03009388 */ /* 0x004fe80000000800 */
[----:B---3--:R-:W-:Y:S01]  /*06e0*/  @!P1 STS [R29], R12 ;  /* 0x0000000c1d009388 */ /* 0x008fe20000000800 */
[----:B------:R-:W-:Y:S06]  /*06f0*/  BAR.SYNC.DEFER_BLOCKING 0x0 ;  /* 0x0000000000007b1d */ /* 0x000fec0000010000 */
[----:B------:R-:W-:Y:S04]  /*0700*/  @!P2 LDS R13, [R17] ;  /* 0x00000000110da984 */ /* 0x000fe80000000800 */
[----:B------:R-:W0:Y:S01]  /*0710*/  @!P2 LDS R15, [R22] ;  /* 0x00000000160fa984 */ /* 0x000e220000000800 */
[----:B------:R-:W-:Y:S01]  /*0720*/  ISETP.GT.U32.AND P1, PT, R19, 0x10b, PT ;  /* 0x0000010b1300780c */ /* 0x000fe20003f24070 */
[----:B0----5:R-:W-:-:S05]  /*0730*/  @!P2 FFMA R13, R26, R13, R15 ;  /* 0x0000000d1a0da223 */ /* 0x021fca000000000f */
[----:B------:R-:W-:Y:S04]  /*0740*/  @!P2 STS [R22], R13 ;  /* 0x0000000d1600a388 */ /* 0x000fe80000000800 */
[----:B------:R-:W-:Y:S04]  /*0750*/  @!P2 LDS R15, [R23] ;  /* 0x00000000170fa984 */ /* 0x000fe80000000800 */
[----:B------:R-:W0:Y:S02]  /*0760*/  @!P2 LDS R31, [R21] ;  /* 0x00000000151fa984 */ /* 0x000e240000000800 */
[----:B0-----:R-:W-:-:S05]  /*0770*/  @!P2 FFMA R28, R26, R15, R31 ;  /* 0x0000000f1a1ca223 */ /* 0x001fca000000001f */
[----:B------:R-:W-:Y:S04]  /*0780*/  @!P2 STS [R21], R28 ;  /* 0x0000001c1500a388 */ /* 0x000fe80000000800 */
[----:B------:R-:W-:Y:S04]  /*0790*/  @!P1 LDS R3, [R17+0x80] ;  /* 0x0000800011039984 */ /* 0x000fe80000000800 */
[----:B------:R-:W0:Y:S01]  /*07a0*/  @!P1 LDS R15, [R22] ;  /* 0x00000000160f9984 */ /* 0x000e220000000800 */
[----:B------:R-:W-:Y:S01]  /*07b0*/  ISETP.GT.U32.AND P2, PT, R19, 0xeb, PT ;  /* 0x000000eb1300780c */ /* 0x000fe20003f44070 */
[----:B0-----:R-:W-:-:S05]  /*07c0*/  @!P1 FFMA R3, R6, R3, R15 ;  /* 0x0000000306039223 */ /* 0x001fca000000000f */
[----:B------:R-:W-:Y:S04]  /*07d0*/  @!P1 STS [R22], R3 ;  /* 0x0000000316009388 */ /* 0x000fe80000000800 */
[----:B------:R-:W-:Y:S04]  /*07e0*/  @!P1 LDS R15, [R23+0x80] ;  /* 0x00008000170f9984 */ /* 0x000fe80000000800 */
        /* <DEDUP_REMOVED lines=74> */
[----:B------:R-:W-:Y:S01]  /*0c90*/  @!P3 STS [R21], R12 ;  /* 0x0000000c1500b388 */ /* 0x000fe20000000800 */
[----:B------:R-:W-:Y:S06]  /*0ca0*/  BAR.SYNC.DEFER_BLOCKING 0x0 ;  /* 0x0000000000007b1d */ /* 0x000fec0000010000 */
[----:B------:R-:W-:Y:S04]  /*0cb0*/  @!P1 LDS R13, [R22+0x40] ;  /* 0x00004000160d9984 */ /* 0x000fe80000000800 */
[----:B------:R-:W0:Y:S02]  /*0cc0*/  @!P1 LDS R14, [R22] ;  /* 0x00000000160e9984 */ /* 0x000e240000000800 */
[----:B0-----:R-:W-:-:S05]  /*0cd0*/  @!P1 FADD R13, R13, R14 ;  /* 0x0000000e0d0d9221 */ /* 0x001fca0000000000 */
[----:B------:R-:W-:Y:S04]  /*0ce0*/  @!P1 STS [R22], R13 ;  /* 0x0000000d16009388 */ /* 0x000fe80000000800 */
[----:B------:R-:W-:Y:S04]  /*0cf0*/  @!P1 LDS R3, [R21+0x40] ;  /* 0x0000400015039984 */ /* 0x000fe80000000800 */
[----:B------:R-:W0:Y:S01]  /*0d00*/  @!P1 LDS R14, [R21] ;  /* 0x00000000150e9984 */ /* 0x000e220000000800 */
[----:B------:R-:W-:Y:S01]  /*0d10*/  ISETP.GT.U32.AND P2, PT, R19, 0x7, PT ;  /* 0x000000071300780c */ /* 0x000fe20003f44070 */
[----:B0-----:R-:W-:-:S05]  /*0d20*/  @!P1 FADD R14, R3, R14 ;  /* 0x0000000e030e9221 */ /* 0x001fca0000000000 */
        /* <DEDUP_REMOVED lines=28> */
[----:B------:R-:W-:Y:S01]  /*0ef0*/  ISETP.NE.AND P1, PT, R19, RZ, PT ;  /* 0x000000ff1300720c */ /* 0x000fe20003f25270 */
[----:B0-----:R-:W-:-:S05]  /*0f00*/  @!P2 FADD R28, R12, R13 ;  /* 0x0000000d0c1ca221 */ /* 0x001fca0000000000 */
[----:B------:R-:W-:Y:S01]  /*0f10*/  @!P2 STS [R21], R28 ;  /* 0x0000001c1500a388 */ /* 0x000fe20000000800 */
[----:B------:R-:W-:Y:S06]  /*0f20*/  BAR.SYNC.DEFER_BLOCKING 0x0 ;  /* 0x0000000000007b1d */ /* 0x000fec0000010000 */
[----:B------:R-:W0:Y:S02]  /*0f30*/  @!P1 LDS.64 R12, [R16] ;  /* 0x00000000100c9984 */ /* 0x000e240000000a00 */
[----:B0-----:R-:W-:-:S05]  /*0f40*/  @!P1 FADD R15, R13, R12 ;  /* 0x0000000c0d0f9221 */ /* 0x001fca0000000000 */
[----:B------:R-:W-:Y:S04]  /*0f50*/  @!P1 STS [R16], R15 ;  /* 0x0000000f10009388 */ /* 0x000fe80000000800 */
[----:B------:R-:W0:Y:S01]  /*0f60*/  @!P1 LDS.64 R12, [R24] ;  /* 0x00000000180c9984 */ /* 0x000e220000000a00 */
[----:B------:R-:W-:Y:S01]  /*0f70*/  UIADD3 UR9, UPT, UPT, UR9, 0x1, URZ ;  /* 0x0000000109097890 */ /* 0x000fe2000fffe0ff */
[----:B------:R-:W-:Y:S03]  /*0f80*/  BSSY.RECONVERGENT B0, `(.L_x_3) ;  /* 0x000001a000007945 */ /* 0x000fe60003800200 */
[----:B------:R-:W-:Y:S01]  /*0f90*/  UISETP.NE.AND UP0, UPT, UR9, URZ, UPT ;  /* 0x000000ff0900728c */ /* 0x000fe2000bf05270 */
[----:B0-----:R-:W-:-:S05]  /*0fa0*/  @!P1 FADD R13, R13, R12 ;  /* 0x0000000c0d0d9221 */ /* 0x001fca0000000000 */
[----:B------:R0:W-:Y:S01]  /*0fb0*/  @!P1 STS [R24], R13 ;  /* 0x0000000d18009388 */ /* 0x0001e20000000800 */
[----:B------:R-:W-:Y:S06]  /*0fc0*/  BAR.SYNC.DEFER_BLOCKING 0x0 ;  /* 0x0000000000007b1d */ /* 0x000fec0000010000 */
[----:B------:R-:W-:Y:S05]  /*0fd0*/  @!P0 BRA `(.L_x_4) ;  /* 0x0000000000508947 */ /* 0x000fea0003800000 */
[----:B------:R-:W0:Y:S01]  /*0fe0*/  LDS R12, [R24] ;  /* 0x00000000180c7984 */ /* 0x000e220000000800 */
[----:B------:R-:W-:Y:S03]  /*0ff0*/  BSSY.RECONVERGENT B1, `(.L_x_5) ;  /* 0x000000e000017945 */ /* 0x000fe60003800200 */
[----:B------:R-:W1:Y:S01]  /*1000*/  LDS R14, [R16] ;  /* 0x00000000100e7984 */ /* 0x000e620000000800 */
[----:B0-----:R-:W0:Y:S01]  /*1010*/  MUFU.RCP R13, R12 ;  /* 0x0000000c000d7308 */ /* 0x001e220000001000 */
[----:B-1----:R-:W-:-:S07]  /*1020*/  FMUL R3, R5, R14 ;  /* 0x0000000e05037220 */ /* 0x002fce0000400000 */
[----:B------:R-:W1:Y:S01]  /*1030*/  FCHK P1, R3, R12 ;  /* 0x0000000c03007302 */ /* 0x000e620000020000 */
[----:B0-----:R-:W-:-:S04]  /*1040*/  FFMA R28, -R12, R13, 1 ;  /* 0x3f8000000c1c7423 */ /* 0x001fc8000000010d */
[----:B------:R-:W-:-:S04]  /*1050*/  FFMA R28, R13, R28, R13 ;  /* 0x0000001c0d1c7223 */ /* 0x000fc8000000000d */
[----:B------:R-:W-:-:S04]  /*1060*/  FFMA R13, R3, R28, RZ ;  /* 0x0000001c030d7223 */ /* 0x000fc800000000ff */
[----:B------:R-:W-:-:S04]  /*1070*/  FFMA R14, -R12, R13, R3 ;  /* 0x0000000d0c0e7223 */ /* 0x000fc80000000103 */
[----:B------:R-:W-:Y:S01]  /*1080*/  FFMA R13, R28, R14, R13 ;  /* 0x0000000e1c0d7223 */ /* 0x000fe2000000000d */
[----:B-1----:R-:W-:Y:S06]  /*1090*/  @!P1 BRA `(.L_x_6) ;  /* 0x00000000000c9947 */ /* 0x002fec0003800000 */
[----:B------:R-:W-:-:S07]  /*10a0*/  MOV R14, 0x10c0 ;  /* 0x000010c0000e7802 */ /* 0x000fce0000000f00 */
[----:B------:R-:W-:Y:S05]  /*10b0*/  CALL.REL.NOINC `($__internal_0_$__cuda_sm3x_div_rn_noftz_f32_slowpath) ;  /* 0x0000000000487944 */ /* 0x000fea0003c00000 */
[----:B------:R-:W-:-:S07]  /*10c0*/  MOV R13, R3 ;  /* 0x00000003000d7202 */ /* 0x000fce0000000f00 */
.L_x_6:
[----:B------:R-:W-:Y:S05]  /*10d0*/  BSYNC.RECONVERGENT B1 ;  /* 0x0000000000017941 */ /* 0x000fea0003800200 */
.L_x_5:
[----:B------:R-:W-:Y:S01]  /*10e0*/  FSETP.GT.AND P1, PT, R13, 0.5, PT ;  /* 0x3f0000000d00780b */ /* 0x000fe20003f24000 */
[----:B------:R-:W-:-:S12]  /*10f0*/  VIADD R3, R20, 0x1 ;  /* 0x0000000114037836 */ /* 0x000fd80000000000 */
[----:B------:R-:W-:-:S04]  /*1100*/  @!P1 IMAD.MOV R3, RZ, RZ, R20 ;  /* 0x000000ffff039224 */ /* 0x000fc800078e0214 */
[----:B------:R-:W-:-:S07]  /*1110*/  IMAD.MOV.U32 R20, RZ, RZ, R3 ;  /* 0x000000ffff147224 */ /* 0x000fce00078e0003 */
.L_x_4:
[----:B------:R-:W-:Y:S05]  /*1120*/  BSYNC.RECONVERGENT B0 ;  /* 0x0000000000007941 */ /* 0x000fea0003800200 */
.L_x_3:
[----:B------:R-:W-:Y:S01]  /*1130*/  IADD3 R25, PT, PT, R25, 0x12c, RZ ;  /* 0x0000012c19197810 */ /* 0x000fe20007ffe0ff */
[----:B------:R-:W-:Y:S06]  /*1140*/  BRA.U UP0, `(.L_x_7) ;  /* 0xfffffff5001c7547 */ /* 0x000fec000b83ffff */
.L_x_2:
[----:B-----5:R-:W1:Y:S01]  /*1150*/  S2R R0, SR_TID.X ;  /* 0x0000000000007919 */ /* 0x020e620000002100 */
[----:B------:R-:W2:Y:S02]  /*1160*/  LDCU UR4, c[0x0][0x3a4] ;  /* 0x00007480ff0477ac */ /* 0x000ea40008000800 */
[----:B--2---:R-:W-:-:S04]  /*1170*/  ISETP.GE.U32.AND P0, PT, R4, UR4, PT ;  /* 0x0000000404007c0c */ /* 0x004fc8000bf06070 */
[----:B-1----:R-:W-:-:S13]  /*1180*/  ISETP.NE.OR P0, PT, R0, RZ, P0 ;  /* 0x000000ff0000720c */ /* 0x002fda0000705670 */
[----:B------:R-:W-:Y:S05]  /*1190*/  @P0 EXIT ;  /* 0x000000000000094d */ /* 0x000fea0003800000 */
[----:B------:R-:W1:Y:S02]  /*11a0*/  LDC.64 R2, c[0x0][0x398] ;  /* 0x0000e600ff027b82 */ /* 0x000e640000000a00 */
[----:B-1----:R-:W-:-:S05]  /*11b0*/  IMAD.WIDE R4, R4, 0x4, R2 ;  /* 0x0000000404047825 */ /* 0x002fca00078e0202 */
[----:B------:R-:W-:Y:S01]  /*11c0*/  STG.E desc[UR10][R4.64], R20 ;  /* 0x0000001404007986 */ /* 0x000fe2000c10190a */
[----:B------:R-:W-:Y:S05]  /*11d0*/  EXIT ;  /* 0x000000000000794d */ /* 0x000fea0003800000 */
        .weak           $__internal_0_$__cuda_sm3x_div_rn_noftz_f32_slowpath
        .type           $__internal_0_$__cuda_sm3x_div_rn_noftz_f32_slowpath,@function
        .size           $__internal_0_$__cuda_sm3x_div_rn_noftz_f32_slowpath,(.L_x_67 - $__internal_0_$__cuda_sm3x_div_rn_noftz_f32_slowpath)
$__internal_0_$__cuda_sm3x_div_rn_noftz_f32_slowpath:
[--C-:B------:R-:W-:Y:S01]  /*11e0*/  SHF.R.U32.HI R13, RZ, 0x17, R12.reuse ;  /* 0x00000017ff0d7819 */ /* 0x100fe2000001160c */
[----:B------:R-:W-:Y:S01]  /*11f0*/  BSSY.RECONVERGENT B2, `(.L_x_8) ;  /* 0x0000064000027945 */ /* 0x000fe20003800200 */
[----:B------:R-:W-:Y:S01]  /*1200*/  SHF.R.U32.HI R29, RZ, 0x17, R3 ;  /* 0x00000017ff1d7819 */ /* 0x000fe20000011603 */
[----:B------:R-:W-:Y:S01]  /*1210*/  IMAD.MOV.U32 R31, RZ, RZ, R12 ;  /* 0x000000ffff1f7224 */ /* 0x000fe200078e000c */
[----:B------:R-:W-:Y:S02]  /*1220*/  LOP3.LUT R13, R13, 0xff, RZ, 0xc0, !PT ;  /* 0x000000ff0d0d7812 */ /* 0x000fe400078ec0ff */
[----:B------:R-:W-:Y:S02]  /*1230*/  LOP3.LUT R29, R29, 0xff, RZ, 0xc0, !PT ;  /* 0x000000ff1d1d7812 */ /* 0x000fe400078ec0ff */
[----:B------:R-:W-:Y:S01]  /*1240*/  MOV R28, R3 ;  /* 0x00000003001c7202 */ /* 0x000fe20000000f00 */
[----:B------:R-:W-:Y:S02]  /*1250*/  VIADD R32, R13, 0xffffffff ;  /* 0xffffffff0d207836 */ /* 0x000fe40000000000 */
[----:B------:R-:W-:-:S03]  /*1260*/  VIADD R30, R29, 0xffffffff ;  /* 0xffffffff1d1e7836 */ /* 0x000fc60000000000 */
[----:B------:R-:W-:-:S04]  /*1270*/  ISETP.GT.U32.AND P1, PT, R32, 0xfd, PT ;  /* 0x000000fd2000780c */ /* 0x000fc80003f24070 */
[----:B------:R-:W-:-:S13]  /*1280*/  ISETP.GT.U32.OR P1, PT, R30, 0xfd, P1 ;  /* 0x000000fd1e00780c */ /* 0x000fda0000f24470 */
[----:B------:R-:W-:Y:S01]  /*1290*/  @!P1 IMAD.MOV.U32 R15, RZ, RZ, RZ ;  /* 0x000000ffff0f9224 */ /* 0x000fe200078e00ff */
[----:B------:R-:W-:Y:S06]  /*12a0*/  @!P1 BRA `(.L_x_9) ;  /* 0x00000000005c9947 */ /* 0x000fec0003800000 */
[----:B------:R-:W-:Y:S02]  /*12b0*/  FSETP.GTU.FTZ.AND P1, PT, |R3|, +INF , PT ;  /* 0x7f8000000300780b */ /* 0x000fe40003f3c200 */
[----:B------:R-:W-:-:S04]  /*12c0*/  FSETP.GTU.FTZ.AND P2, PT, |R12|, +INF , PT ;  /* 0x7f8000000c00780b */ /* 0x000fc80003f5c200 */
[----:B------:R-:W-:-:S13]  /*12d0*/  PLOP3.LUT P1, PT, P1, P2, PT, 0xf8, 0x8f ;  /* 0x00000000008f781c */ /* 0x000fda0000f25f70 */
[----:B------:R-:W-:Y:S05]  /*12e0*/  @P1 BRA `(.L_x_10) ;  /* 0x00000004004c1947 */ /* 0x000fea0003800000 */
[----:B------:R-:W-:-:S13]  /*12f0*/  LOP3.LUT P1, RZ, R31, 0x7fffffff, R28, 0xc8, !PT ;  /* 0x7fffffff1fff7812 */ /* 0x000fda000782c81c */
[----:B------:R-:W-:Y:S05]  /*1300*/  @!P1 BRA `(.L_x_11) ;  /* 0x00000004003c9947 */ /* 0x000fea0003800000 */
[C---:B------:R-:W-:Y:S02]  /*1310*/  FSETP.NEU.FTZ.AND P3, PT, |R3|.reuse, +INF , PT ;  /* 0x7f8000000300780b */ /* 0x040fe40003f7d200 */
[----:B------:R-:W-:Y:S02]  /*1320*/  FSETP.NEU.FTZ.AND P1, PT, |R12|, +INF , PT ;  /* 0x7f8000000c00780b */ /* 0x000fe40003f3d200 */
[----:B------:R-:W-:-:S11]  /*1330*/  FSETP.NEU.FTZ.AND P2, PT, |R3|, +INF , PT ;  /* 0x7f8000000300780b */ /* 0x000fd60003f5d200 */
[----:B------:R-:W-:Y:S05]  /*1340*/  @!P1 BRA !P3, `(.L_x_11) ;  /* 0x00000004002c9947 */ /* 0x000fea0005800000 */
[----:B------:R-:W-:-:S04]  /*1350*/  LOP3.LUT P3, RZ, R28, 0x7fffffff, RZ, 0xc0, !PT ;  /* 0x7fffffff1cff7812 */ /* 0x000fc8000786c0ff */
[----:B------:R-:W-:-:S13]  /*1360*/  PLOP3.LUT P1, PT, P1, P3, PT, 0x2f, 0xf2 ;  /* 0x0000000000f2781c */ /* 0x000fda0000f26577 */
[----:B------:R-:W-:Y:S05]  /*1370*/  @P1 BRA `(.L_x_12) ;  /* 0x0000000400181947 */ /* 0x000fea0003800000 */
[----:B------:R-:W-:-:S04]  /*1380*/  LOP3.LUT P1, RZ, R31, 0x7fffffff, RZ, 0xc0, !PT ;  /* 0x7fffffff1fff7812 */ /* 0x000fc8000782c0ff */
[----:B------:R-:W-:-:S13]  /*1390*/  PLOP3.LUT P1, PT, P2, P1, PT, 0x2f, 0xf2 ;  /* 0x0000000000f2781c */ /* 0x000fda0001722577 */
[----:B------:R-:W-:Y:S05]  /*13a0*/  @P1 BRA `(.L_x_13) ;  /* 0x0000000400001947 */ /* 0x000fea0003800000 */
[----:B------:R-:W-:Y:S02]  /*13b0*/  ISETP.GE.AND P1, PT, R30, RZ, PT ;  /* 0x000000ff1e00720c */ /* 0x000fe40003f26270 */
[----:B------:R-:W-:-:S11]  /*13c0*/  ISETP.GE.AND P2, PT, R32, RZ, PT ;  /* 0x000000ff2000720c */ /* 0x000fd60003f46270 */
[----:B------:R-:W-:Y:S01]  /*13d0*/  @P1 MOV R15, RZ ;  /* 0x000000ff000f1202 */ /* 0x000fe20000000f00 */
[----:B------:R-:W-:Y:S02]  /*13e0*/  @!P1 IMAD.MOV.U32 R15, RZ, RZ, -0x40 ;  /* 0xffffffc0ff0f9424 */ /* 0x000fe400078e00ff */
[----:B------:R-:W-:Y:S01]  /*13f0*/  @!P1 FFMA R28, R3, 1.84467440737095516160e+19, RZ ;  /* 0x5f800000031c9823 */ /* 0x000fe200000000ff */
[----:B------:R-:W-:Y:S01]  /*1400*/  @!P2 FFMA R31, R12, 1.84467440737095516160e+19, RZ ;  /* 0x5f8000000c1fa823 */ /* 0x000fe200000000ff */
[----:B------:R-:W-:-:S07]  /*1410*/  @!P2 VIADD R15, R15, 0x40 ;  /* 0x000000400f0fa836 */ /* 0x000fce0000000000 */
.L_x_9:
[----:B------:R-:W-:Y:S01]  /*1420*/  LEA R12, R13, 0xc0800000, 0x17 ;  /* 0xc08000000d0c7811 */ /* 0x000fe200078eb8ff */
[----:B------:R-:W-:Y:S01]  /*1430*/  VIADD R30, R29, 0xffffff81 ;  /* 0xffffff811d1e7836 */ /* 0x000fe20000000000 */
[----:B------:R-:W-:Y:S02]  /*1440*/  BSSY.RECONVERGENT B3, `(.L_x_14) ;  /* 0x0000035000037945 */ /* 0x000fe40003800200 */
[----:B------:R-:W-:Y:S01]  /*1450*/  IADD3 R31, PT, PT, -R12, R31, RZ ;  /* 0x0000001f0c1f7210 */ /* 0x000fe20007ffe1ff */
[C---:B------:R-:W-:Y:S01]  /*1460*/  IMAD R3, R30.reuse, -0x800000, R28 ;  /* 0xff8000001e037824 */ /* 0x040fe200078e021c */
[----:B------:R-:W-:Y:S02]  /*1470*/  IADD3 R30, PT, PT, R30, 0x7f, -R13 ;  /* 0x0000007f1e1e7810 */ /* 0x000fe40007ffe80d */
[----:B------:R-:W0:Y:S01]  /*1480*/  MUFU.RCP R12, R31 ;  /* 0x0000001f000c7308 */ /* 0x000e220000001000 */
[----:B------:R-:W-:Y:S02]  /*1490*/  FADD.FTZ R32, -R31, -RZ ;  /* 0x800000ff1f207221 */ /* 0x000fe40000010100 */
[----:B------:R-:W-:-:S02]  /*14a0*/  IMAD.IADD R30, R30, 0x1, R15 ;  /* 0x000000011e1e7824 */ /* 0x000fc400078e020f */
[----:B0-----:R-:W-:-:S04]  /*14b0*/  FFMA R29, R12, R32, 1 ;  /* 0x3f8000000c1d7423 */ /* 0x001fc80000000020 */
[----:B------:R-:W-:-:S04]  /*14c0*/  FFMA R12, R12, R29, R12 ;  /* 0x0000001d0c0c7223 */ /* 0x000fc8000000000c */
[----:B------:R-:W-:-:S04]  /*14d0*/  FFMA R29, R3, R12, RZ ;  /* 0x0000000c031d7223 */ /* 0x000fc800000000ff */
[----:B------:R-:W-:-:S04]  /*14e0*/  FFMA R28, R32, R29, R3 ;  /* 0x0000001d201c7223 */ /* 0x000fc80000000003 */
[----:B------:R-:W-:-:S04]  /*14f0*/  FFMA R29, R12, R28, R29 ;  /* 0x0000001c0c1d7223 */ /* 0x000fc8000000001d */
[----:B------:R-:W-:-:S04]  /*1500*/  FFMA R28, R32, R29, R3 ;  /* 0x0000001d201c7223 */ /* 0x000fc80000000003 */
[----:B------:R-:W-:-:S05]  /*1510*/  FFMA R3, R12, R28, R29 ;  /* 0x0000001c0c037223 */ /* 0x000fca000000001d */
[----:B------:R-:W-:-:S04]  /*1520*/  SHF.R.U32.HI R13, RZ, 0x17, R3 ;  /* 0x00000017ff0d7819 */ /* 0x000fc80000011603 */
[----:B------:R-:W-:-:S04]  /*1530*/  LOP3.LUT R13, R13, 0xff, RZ, 0xc0, !PT ;  /* 0x000000ff0d0d7812 */ /* 0x000fc800078ec0ff */
[----:B------:R-:W-:-:S05]  /*1540*/  IADD3 R31, PT, PT, R13, R30, RZ ;  /* 0x0000001e0d1f7210 */ /* 0x000fca0007ffe0ff */
[----:B------:R-:W-:-:S05]  /*1550*/  VIADD R13, R31, 0xffffffff ;  /* 0xffffffff1f0d7836 */ /* 0x000fca0000000000 */
[----:B------:R-:W-:-:S13]  /*1560*/  ISETP.GE.U32.AND P1, PT, R13, 0xfe, PT ;  /* 0x000000fe0d00780c */ /* 0x000fda0003f26070 */
[----:B------:R-:W-:Y:S05]  /*1570*/  @!P1 BRA `(.L_x_15) ;  /* 0x0000000000809947 */ /* 0x000fea0003800000 */
[----:B------:R-:W-:-:S13]  /*1580*/  ISETP.GT.AND P1, PT, R31, 0xfe, PT ;  /* 0x000000fe1f00780c */ /* 0x000fda0003f24270 */
[----:B------:R-:W-:Y:S05]  /*1590*/  @P1 BRA `(.L_x_16) ;  /* 0x00000000006c1947 */ /* 0x000fea0003800000 */
[----:B------:R-:W-:-:S13]  /*15a0*/  ISETP.GE.AND P1, PT, R31, 0x1, PT ;  /* 0x000000011f00780c */ /* 0x000fda0003f26270 */
[----:B------:R-:W-:Y:S05]  /*15b0*/  @P1 BRA `(.L_x_17) ;  /* 0x0000000000741947 */ /* 0x000fea0003800000 */
[----:B------:R-:W-:Y:S02]  /*15c0*/  ISETP.GE.AND P1, PT, R31, -0x18, PT ;  /* 0xffffffe81f00780c */ /* 0x000fe40003f26270 */
[----:B------:R-:W-:-:S11]  /*15d0*/  LOP3.LUT R3, R3, 0x80000000, RZ, 0xc0, !PT ;  /* 0x8000000003037812 */ /* 0x000fd600078ec0ff */
[----:B------:R-:W-:Y:S05]  /*15e0*/  @!P1 BRA `(.L_x_17) ;  /* 0x0000000000689947 */ /* 0x000fea0003800000 */
[CCC-:B------:R-:W-:Y:S01]  /*15f0*/  FFMA.RZ R13, R12.reuse, R28.reuse, R29.reuse ;  /* 0x0000001c0c0d7223 */ /* 0x1c0fe2000000c01d */
[C---:B------:R-:W-:Y:S02]  /*1600*/  ISETP.NE.AND P3, PT, R31.reuse, RZ, PT ;  /* 0x000000ff1f00720c */ /* 0x040fe40003f65270 */
[----:B------:R-:W-:Y:S02]  /*1610*/  ISETP.NE.AND P2, PT, R31, RZ, PT ;  /* 0x000000ff1f00720c */ /* 0x000fe40003f45270 */
[----:B------:R-:W-:Y:S01]  /*1620*/  LOP3.LUT R15, R13, 0x7fffff, RZ, 0xc0, !PT ;  /* 0x007fffff0d0f7812 */ /* 0x000fe200078ec0ff */
[CCC-:B------:R-:W-:Y:S01]  /*1630*/  FFMA.RP R13, R12.reuse, R28.reuse, R29.reuse ;  /* 0x0000001c0c0d7223 */ /* 0x1c0fe2000000801d */
[----:B------:R-:W-:Y:S01]  /*1640*/  FFMA.RM R12, R12, R28, R29 ;  /* 0x0000001c0c0c7223 */ /* 0x000fe2000000401d */
[----:B------:R-:W-:Y:S01]  /*1650*/  VIADD R28, R31, 0x20 ;  /* 0x000000201f1c7836 */ /* 0x000fe20000000000 */
[----:B------:R-:W-:Y:S02]  /*1660*/  LOP3.LUT R15, R15, 0x800000, RZ, 0xfc, !PT ;  /* 0x008000000f0f7812 */ /* 0x000fe400078efcff */
[----:B------:R-:W-:-:S02]  /*1670*/  IADD3 R29, PT, PT, -R31, RZ, RZ ;  /* 0x000000ff1f1d7210 */ /* 0x000fc40007ffe1ff */
[----:B------:R-:W-:Y:S02]  /*1680*/  SHF.L.U32 R28, R15, R28, RZ ;  /* 0x0000001c0f1c7219 */ /* 0x000fe400000006ff */
[----:B------:R-:W-:Y:S02]  /*1690*/  FSETP.NEU.FTZ.AND P1, PT, R13, R12, PT ;  /* 0x0000000c0d00720b */ /* 0x000fe40003f3d000 */
[----:B------:R-:W-:Y:S02]  /*16a0*/  SEL R12, R29, RZ, P3 ;  /* 0x000000ff1d0c7207 */ /* 0x000fe40001800000 */
[----:B------:R-:W-:Y:S02]  /*16b0*/  ISETP.NE.AND P2, PT, R28, RZ, P2 ;  /* 0x000000ff1c00720c */ /* 0x000fe40001745270 */
[----:B------:R-:W-:Y:S02]  /*16c0*/  SHF.R.U32.HI R12, RZ, R12, R15 ;  /* 0x0000000cff0c7219 */ /* 0x000fe4000001160f */
[----:B------:R-:W-:-:S02]  /*16d0*/  PLOP3.LUT P1, PT, P1, P2, PT, 0xf8, 0x8f ;  /* 0x00000000008f781c */ /* 0x000fc40000f25f70 */
[----:B------:R-:W-:Y:S02]  /*16e0*/  SHF.R.U32.HI R28, RZ, 0x1, R12 ;  /* 0x00000001ff1c7819 */ /* 0x000fe4000001160c */
[----:B------:R-:W-:-:S04]  /*16f0*/  SEL R13, RZ, 0x1, !P1 ;  /* 0x00000001ff0d7807 */ /* 0x000fc80004800000 */
[----:B------:R-:W-:-:S04]  /*1700*/  LOP3.LUT R13, R13, 0x1, R28, 0xf8, !PT ;  /* 0x000000010d0d7812 */ /* 0x000fc800078ef81c */
[----:B------:R-:W-:-:S05]  /*1710*/  LOP3.LUT R13, R13, R12, RZ, 0xc0, !PT ;  /* 0x0000000c0d0d7212 */ /* 0x000fca00078ec0ff */
[----:B------:R-:W-:-:S05]  /*1720*/  IMAD.IADD R28, R28, 0x1, R13 ;  /* 0x000000011c1c7824 */ /* 0x000fca00078e020d */
[----:B------:R-:W-:Y:S01]  /*1730*/  LOP3.LUT R3, R28, R3, RZ, 0xfc, !PT ;  /* 0x000000031c037212 */ /* 0x000fe200078efcff */
[----:B------:R-:W-:Y:S06]  /*1740*/  BRA `(.L_x_17) ;  /* 0x0000000000107947 */ /* 0x000fec0003800000 */
.L_x_16:
[----:B------:R-:W-:-:S04]  /*1750*/  LOP3.LUT R3, R3, 0x80000000, RZ, 0xc0, !PT ;  /* 0x8000000003037812 */ /* 0x000fc800078ec0ff */
[----:B------:R-:W-:Y:S01]  /*1760*/  LOP3.LUT R3, R3, 0x7f800000, RZ, 0xfc, !PT ;  /* 0x7f80000003037812 */ /* 0x000fe200078efcff */
[----:B------:R-:W-:Y:S06]  /*1770*/  BRA `(.L_x_17) ;  /* 0x0000000000047947 */ /* 0x000fec0003800000 */
.L_x_15:
[----:B------:R-:W-:-:S07]  /*1780*/  IMAD R3, R30, 0x800000, R3 ;  /* 0x008000001e037824 */ /* 0x000fce00078e0203 */
.L_x_17:
[----:B------:R-:W-:Y:S05]  /*1790*/  BSYNC.RECONVERGENT B3 ;  /* 0x0000000000037941 */ /* 0x000fea0003800200 */
.L_x_14:
[----:B------:R-:W-:Y:S05]  /*17a0*/  BRA `(.L_x_18) ;  /* 0x0000000000207947 */ /* 0x000fea0003800000 */
.L_x_13:
[----:B------:R-:W-:-:S04]  /*17b0*/  LOP3.LUT R3, R31, 0x80000000, R28, 0x48, !PT ;  /* 0x800000001f037812 */ /* 0x000fc800078e481c */
[----:B------:R-:W-:Y:S01]  /*17c0*/  LOP3.LUT R3, R3, 0x7f800000, RZ, 0xfc, !PT ;  /* 0x7f80000003037812 */ /* 0x000fe200078efcff */
[----:B------:R-:W-:Y:S06]  /*17d0*/  BRA `(.L_x_18) ;  /* 0x0000000000147947 */ /* 0x000fec0003800000 */
.L_x_12:
[----:B------:R-:W-:Y:S01]  /*17e0*/  LOP3.LUT R3, R31, 0x80000000, R28, 0x48, !PT ;  /* 0x800000001f037812 */ /* 0x000fe200078e481c */
[----:B------:R-:W-:Y:S06]  /*17f0*/  BRA `(.L_x_18) ;  /* 0x00000000000c7947 */ /* 0x000fec0003800000 */
.L_x_11:
[----:B------:R-:W0:Y:S01]  /*1800*/  MUFU.RSQ R3, -QNAN ;  /* 0xffc0000000037908 */ /* 0x000e220000001400 */
[----:B------:R-:W-:Y:S05]  /*1810*/  BRA `(.L_x_18) ;  /* 0x0000000000047947 */ /* 0x000fea0003800000 */
.L_x_10:
[----:B------:R-:W-:-:S07]  /*1820*/  FADD.FTZ R3, R3, R12 ;  /* 0x0000000c03037221 */ /* 0x000fce0000010000 */
.L_x_18:
[----:B------:R-:W-:Y:S05]  /*1830*/  BSYNC.RECONVERGENT B2 ;  /* 0x0000000000027941 */ /* 0x000fea0003800200 */
.L_x_8:
[----:B------:R-:W-:Y:S01]  /*1840*/  MOV R12, R14 ;  /* 0x0000000e000c7202 */ /* 0x000fe20000000f00 */
[----:B------:R-:W-:-:S04]  /*1850*/  IMAD.MOV.U32 R13, RZ, RZ, 0x0 ;  /* 0x00000000ff0d7424 */ /* 0x000fc800078e00ff */
[----:B0-----:R-:W-:Y:S05]  /*1860*/  RET.REL.NODEC R12 `(_Z13cos_distance2PfS_S_Pijj) ;  /* 0xffffffe40ce47950 */ /* 0x001fea0003c3ffff */
.L_x_19:
[----:B------:R-:W-:-:S00]  /*1870*/  BRA `(.L_x_19) ;  /* 0xfffffffc00fc7947 */ /* 0x000fc0000383ffff */
[----:B------:R-:W-:-:S00]  /*1880*/  NOP ;  /* 0x0000000000007918 */ /* 0x000fc00000000000 */
[----:B------:R-:W-:-:S00]  /*1890*/  NOP ;  /* 0x0000000000007918 */ /* 0x000fc00000000000 */
[----:B------:R-:W-:-:S00]  /*18a0*/  NOP ;  /* 0x0000000000007918 */ /* 0x000fc00000000000 */
[----:B------:R-:W-:-:S00]  /*18b0*/  NOP ;  /* 0x0000000000007918 */ /* 0x000fc00000000000 */
[----:B------:R-:W-:-:S00]  /*18c0*/  NOP ;  /* 0x0000000000007918 */ /* 0x000fc00000000000 */
[----:B------:R-:W-:-:S00]  /*18d0*/  NOP ;  /* 0x0000000000007918 */ /* 0x000fc00000000000 */
[----:B------:R-:W-:-:S00]  /*18e0*/  NOP ;  /* 0x0000000000007918 */ /* 0x000fc00000000000 */
[----:B------:R-:W-:-:S00]  /*18f0*/  NOP ;  /* 0x0000000000007918 */ /* 0x000fc00000000000 */
.L_x_67:


//--------------------- .text._Z12cos_distancePfS_Pij --------------------------
	.section	.text._Z12cos_distancePfS_Pij,"ax",@progbits
	.align	128
        .global         _Z12cos_distancePfS_Pij
        .type           _Z12cos_distancePfS_Pij,@function
        .size           _Z12cos_distancePfS_Pij,(.L_x_68 - _Z12cos_distancePfS_Pij)
        .other          _Z12cos_distancePfS_Pij,@"STO_CUDA_ENTRY STV_DEFAULT"
_Z12cos_distancePfS_Pij:
.text._Z12cos_distancePfS_Pij:
[----:B------:R-:W-:Y:S01]  /*0000*/  LDC R1, c[0x0][0x37c] ;  /* 0x0000df00ff017b82 */ /* 0x000fe20000000800 */
[----:B------:R-:W0:Y:S07]  /*0010*/  S2R R5, SR_CTAID.X ;  /* 0x0000000000057919 */ /* 0x000e2e0000002500 */
[----:B------:R-:W1:Y:S01]  /*0020*/  LDC.64 R6, c[0x0][0x388] ;  /* 0x0000e200ff067b82 */ /* 0x000e620000000a00 */
[----:B------:R-:W0:Y:S01]  /*0030*/  LDCU UR4, c[0x0][0x364] ;  /* 0x00006c80ff0477ac */ /* 0x000e220008000800 */
[----:B------:R-:W0:Y:S01]  /*0040*/  S2R R4, SR_TID.Y ;  /* 0x0000000000047919 */ /* 0x000e220000002200 */
[----:B------:R-:W2:Y:S01]  /*0050*/  LDCU.64 UR8, c[0x0][0x358] ;  /* 0x00006b00ff0877ac */ /* 0x000ea20008000a00 */
[----:B------:R-:W3:Y:S01]  /*0060*/  LDCU UR7, c[0x0][0x398] ;  /* 0x00007300ff0777ac */ /* 0x000ee20008000800 */
[----:B0-----:R-:W-:-:S04]  /*0070*/  IMAD R5, R5, UR4, R4 ;  /* 0x0000000405057c24 */ /* 0x001fc8000f8e0204 */
[----:B-1----:R-:W-:-:S06]  /*0080*/  IMAD.WIDE R6, R5, 0x4, R6 ;  /* 0x0000000405067825 */ /* 0x002fcc00078e0206 */
[----:B--2---:R0:W5:Y:S01]  /*0090*/  LDG.E R6, desc[UR8][R6.64] ;  /* 0x0000000806067981 */ /* 0x004162000c1e1900 */
[----:B---3--:R-:W-:Y:S01]  /*00a0*/  ISETP.GE.U32.AND P0, PT, R5, UR7, PT ;  /* 0x0000000705007c0c */ /* 0x008fe2000bf06070 */
        /* <DEDUP_REMOVED lines=8> */
[----:B------:R-:W-:-:S02]  /*0130*/  ISETP.GT.U32.AND P1, PT, R26, 0x8b, PT ;  /* 0x0000008b1a00780c */ /* 0x000fc40003f24070 */
[C---:B------:R-:W-:Y:S02]  /*0140*/  ISETP.GT.U32.AND P2, PT, R26.reuse, 0x6b, PT ;  /* 0x0000006b1a00780c */ /* 0x040fe40003f44070 */
[----:B------:R-:W-:Y:S01]  /*0150*/  ISETP.GT.U32.AND P3, PT, R26, 0x4b, PT ;  /* 0x0000004b1a00780c */ /* 0x000fe20003f64070 */
[----:B------:R-:W0:Y:S01]  /*0160*/  @!P5 LDC.64 R20, c[0x0][0x380] ;  /* 0x0000e000ff14db82 */ /* 0x000e220000000a00 */
[C---:B------:R-:W-:Y:S02]  /*0170*/  @!P5 VIADD R25, R27.reuse, 0x40 ;  /* 0x000000401b19d836 */ /* 0x040fe40000000000 */
[----:B------:R-:W-:-:S05]  /*0180*/  @!P4 VIADD R19, R27, 0x20 ;  /* 0x000000201b13c836 */ /* 0x000fca0000000000 */
[----:B------:R-:W1:Y:S08]  /*0190*/  @!P4 LDC.64 R22, c[0x0][0x380] ;  /* 0x0000e000ff16cb82 */ /* 0x000e700000000a00 */
[----:B------:R-:W2:Y:S08]  /*01a0*/  @!P6 LDC.64 R14, c[0x0][0x380] ;  /* 0x0000e000ff0eeb82 */ /* 0x000eb00000000a00 */
[----:B------:R-:W3:Y:S01]  /*01b0*/  @!P0 LDC.64 R16, c[0x0][0x380] ;  /* 0x0000e000ff108b82 */ /* 0x000ee20000000a00 */
[----:B0-----:R-:W-:-:S04]  /*01c0*/  @!P5 IMAD.WIDE.U32 R20, R25, 0x4, R20 ;  /* 0x000000041914d825 */ /* 0x001fc800078e0014 */
[----:B------:R-:W-:Y:S01]  /*01d0*/  @!P6 VIADD R25, R27, 0x60 ;  /* 0x000000601b19e836 */ /* 0x000fe20000000000 */
[----:B------:R0:W5:Y:S01]  /*01e0*/  @!P5 LDG.E R2, desc[UR8][R20.64] ;  /* 0x000000081402d981 */ /* 0x000162000c1e1900 */
[----:B-1----:R-:W-:Y:S01]  /*01f0*/  @!P4 IMAD.WIDE.U32 R22, R19, 0x4, R22 ;  /* 0x000000041316c825 */ /* 0x002fe200078e0016 */
[C---:B------:R-:W-:Y:S01]  /*0200*/  ISETP.GT.U32.AND P5, PT, R26.reuse, 0x2b, PT ;  /* 0x0000002b1a00780c */ /* 0x040fe20003fa4070 */
[----:B------:R-:W1:Y:S03]  /*0210*/  @!P1 LDC.64 R18, c[0x0][0x380] ;  /* 0x0000e000ff129b82 */ /* 0x000e660000000a00 */
[----:B------:R4:W5:Y:S01]  /*0220*/  @!P4 LDG.E R3, desc[UR8][R22.64] ;  /* 0x000000081603c981 */ /* 0x000962000c1e1900 */
[----:B--2---:R-:W-:Y:S01]  /*0230*/  @!P6 IMAD.WIDE.U32 R24, R25, 0x4, R14 ;  /* 0x000000041918e825 */ /* 0x004fe200078e000e */
[----:B------:R-:W-:-:S03]  /*0240*/  ISETP.GT.U32.AND P4, PT, R26, 0x12b, PT ;  /* 0x0000012b1a00780c */ /* 0x000fc60003f84070 */
[----:B------:R-:W2:Y:S01]  /*0250*/  @!P2 LDC.64 R14, c[0x0][0x380] ;  /* 0x0000e000ff0eab82 */ /* 0x000ea20000000a00 */
[----:B------:R4:W5:Y:S01]  /*0260*/  @!P6 LDG.E R0, desc[UR8][R24.64] ;  /* 0x000000081800e981 */ /* 0x000962000c1e1900 */
[----:B------:R-:W-:Y:S01]  /*0270*/  ISETP.GT.U32.AND P6, PT, R26, 0xb, PT ;  /* 0x0000000b1a00780c */ /* 0x000fe20003fc4070 */
[----:B------:R-:W-:-:S05]  /*0280*/  @!P0 VIADD R29, R27, 0x80 ;  /* 0x000000801b1d8836 */ /* 0x000fca0000000000 */
[----:B0-----:R-:W0:Y:S01]  /*0290*/  @!P5 LDC.64 R20, c[0x0][0x380] ;  /* 0x0000e000ff14db82 */ /* 0x001e220000000a00 */
[----:B---3--:R-:W-:-:S04]  /*02a0*/  @!P0 IMAD.WIDE.U32 R28, R29, 0x4, R16 ;  /* 0x000000041d1c8825 */ /* 0x008fc800078e0010 */
[----:B------:R-:W-:Y:S01]  /*02b0*/  @!P1 VIADD R31, R27, 0xa0 ;  /* 0x000000a01b1f9836 */ /* 0x000fe20000000000 */
[----:B------:R3:W5:Y:S02]  /*02c0*/  @!P0 LDG.E R7, desc[UR8][R28.64] ;  /* 0x000000081c078981 */ /* 0x000764000c1e1900 */
[----:B------:R-:W0:Y:S08]  /*02d0*/  @!P3 LDC.64 R16, c[0x0][0x380] ;  /* 0x0000e000ff10bb82 */ /* 0x000e300000000a00 */
[----:B----4-:R-:W4:Y:S08]  /*02e0*/  @!P4 LDC.64 R22, c[0x0][0x380] ;  /* 0x0000e000ff16cb82 */ /* 0x010f300000000a00 */
[----:B------:R-:W4:Y:S01]  /*02f0*/  @!P6 LDC.64 R24, c[0x0][0x380] ;  /* 0x0000e000ff18eb82 */ /* 0x000f220000000a00 */
[----:B-1----:R-:W-:-:S04]  /*0300*/  @!P1 IMAD.WIDE.U32 R18, R31, 0x4, R18 ;  /* 0x000000041f129825 */ /* 0x002fc800078e0012 */
[C---:B------:R-:W-:Y:S01]  /*0310*/  @!P2 VIADD R31, R27.reuse, 0xc0 ;  /* 0x000000c01b1fa836 */ /* 0x040fe20000000000 */
[----:B------:R1:W5:Y:S01]  /*0320*/  @!P1 LDG.E R8, desc[UR8][R18.64] ;  /* 0x0000000812089981 */ /* 0x000362000c1e1900 */
[----:B------:R-:W-:Y:S02]  /*0330*/  @!P3 VIADD R33, R27, 0xe0 ;  /* 0x000000e01b21b836 */ /* 0x000fe40000000000 */
[----:B--2---:R-:W-:-:S04]  /*0340*/  @!P2 IMAD.WIDE.U32 R14, R31, 0x4, R14 ;  /* 0x000000041f0ea825 */ /* 0x004fc800078e000e */
[C---:B------:R-:W-:Y:S01]  /*0350*/  @!P5 VIADD R31, R27.reuse, 0x100 ;  /* 0x000001001b1fd836 */ /* 0x040fe20000000000 */
[----:B------:R1:W5:Y:S01]  /*0360*/  @!P2 LDG.E R9, desc[UR8][R14.64] ;  /* 0x000000080e09a981 */ /* 0x000362000c1e1900 */
[----:B---3--:R-:W-:Y:S02]  /*0370*/  @!P6 VIADD R29, R27, 0x120 ;  /* 0x000001201b1de836 */ /* 0x008fe40000000000 */
[----:B0-----:R-:W-:-:S04]  /*0380*/  @!P3 IMAD.WIDE.U32 R16, R33, 0x4, R16 ;  /* 0x000000042110b825 */ /* 0x001fc800078e0010 */
[----:B------:R-:W-:Y:S01]  /*0390*/  @!P5 IMAD.WIDE.U32 R20, R31, 0x4, R20 ;  /* 0x000000041f14d825 */ /* 0x000fe200078e0014 */
[----:B------:R1:W5:Y:S03]  /*03a0*/  @!P3 LDG.E R10, desc[UR8][R16.64] ;  /* 0x00000008100ab981 */ /* 0x000366000c1e1900 */
[----:B----4-:R-:W-:Y:S01]  /*03b0*/  @!P4 IMAD.WIDE.U32 R22, R27, 0x4, R22 ;  /* 0x000000041b16c825 */ /* 0x010fe200078e0016 */
[----:B------:R1:W5:Y:S03]  /*03c0*/  @!P5 LDG.E R11, desc[UR8][R20.64] ;  /* 0x00000008140bd981 */ /* 0x000366000c1e1900 */
[----:B------:R-:W-:Y:S01]  /*03d0*/  @!P6 IMAD.WIDE.U32 R24, R29, 0x4, R24 ;  /* 0x000000041d18e825 */ /* 0x000fe200078e0018 */
[----:B------:R1:W5:Y:S04]  /*03e0*/  @!P4 LDG.E R12, desc[UR8][R22.64] ;  /* 0x00000008160cc981 */ /* 0x000368000c1e1900 */
[----:B------:R1:W5:Y:S02]  /*03f0*/  @!P6 LDG.E R13, desc[UR8][R24.64] ;  /* 0x00000008180de981 */ /* 0x000364000c1e1900 */
.L_x_21:
[----:B------:R-:W-:Y:S05]  /*0400*/  BSYNC.RECONVERGENT B0 ;  /* 0x0000000000007941 */ /* 0x000fea0003800200 */
.L_x_20:
[----:B------:R-:W-:Y:S01]  /*0410*/  BAR.SYNC.DEFER_BLOCKING 0x0 ;  /* 0x0000000000007b1d */ /* 0x000fe20000010000 */
[----:B------:R-:W-:Y:S01]  /*0420*/  UISETP.NE.AND UP0, UPT, UR7, URZ, UPT ;  /* 0x000000ff0700728c */ /* 0x000fe2000bf05270 */
[----:B-1----:R-:W-:-:S04]  /*0430*/  IMAD.MOV.U32 R15, RZ, RZ, -0x1 ;  /* 0xffffffffff0f7424 */ /* 0x002fc800078e00ff */
[----:B------:R-:W0:Y:S04]  /*0440*/  LDCU.64 UR10, c[0x0][0x388] ;  /* 0x00007100ff0a77ac */ /* 0x000e280008000a00 */
[----:B------:R-:W-:Y:S05]  /*0450*/  BRA.U !UP0, `(.L_x_22) ;  /* 0x0000000908587547 */ /* 0x000fea000b800000 */
[----:B------:R-:W1:Y:S01]  /*0460*/  S2R R25, SR_TID.X ;  /* 0x0000000000197919 */ /* 0x000e620000002100 */
[----:B------:R-:W2:Y:S01]  /*0470*/  S2UR UR6, SR_CgaCtaId ;  /* 0x00000000000679c3 */ /* 0x000ea20000008800 */
[----:B------:R-:W-:Y:S01]  /*0480*/  UMOV UR4, 0x400 ;  /* 0x0000040000047882 */ /* 0x000fe20000000000 */
[----:B------:R-:W-:Y:S01]  /*0490*/  ISETP.GE.U32.AND P0, PT, R5, UR7, PT ;  /* 0x0000000705007c0c */ /* 0x000fe2000bf06070 */
[----:B------:R-:W-:Y:S01]  /*04a0*/  UIADD3 UR5, UPT, UPT, UR4, 0x4b4, URZ ;  /* 0x000004b404057890 */ /* 0x000fe2000fffe0ff */
[----:B------:R-:W-:Y:S01]  /*04b0*/  IMAD.MOV.U32 R20, RZ, RZ, RZ ;  /* 0x000000ffff147224 */ /* 0x000fe200078e00ff */
[----:B------:R-:W-:Y:S02]  /*04c0*/  UIADD3 UR4, UPT, UPT, UR4, 0x4, URZ ;  /* 0x0000000404047890 */ /* 0x000fe4000fffe0ff */
[----:B--2---:R-:W-:Y:S02]  /*04d0*/  ULEA UR5, UR6, UR5, 0x18 ;  /* 0x0000000506057291 */ /* 0x004fe4000f8ec0ff */
[----:B------:R-:W-:-:S02]  /*04e0*/  ULEA UR4, UR6, UR4, 0x18 ;  /* 0x0000000406047291 */ /* 0x000fc4000f8ec0ff */
[----:B------:R-:W-:Y:S02]  /*04f0*/  UIADD3 UR6, UPT, UPT, -UR7, URZ, URZ ;  /* 0x000000ff07067290 */ /* 0x000fe4000fffe1ff */
[C---:B------:R-:W-:Y:S02]  /*0500*/  LEA R22, R4.reuse, UR5, 0x7 ;  /* 0x0000000504167c11 */ /* 0x040fe4000f8e38ff */
[----:B-1----:R-:W-:Y:S02]  /*0510*/  LEA R23, R4, R25, 0x5 ;  /* 0x0000001904177211 */ /* 0x002fe400078e28ff */
[C---:B------:R-:W-:Y:S01]  /*0520*/  ISETP.EQ.AND P0, PT, R25.reuse, RZ, !P0 ;  /* 0x000000ff1900720c */ /* 0x040fe20004702270 */
[C---:B------:R-:W-:Y:S01]  /*0530*/  IMAD R18, R25.reuse, 0x4, R22 ;  /* 0x0000000419127824 */ /* 0x040fe200078e0216 */
[----:B------:R-:W-:Y:S01]  /*0540*/  LEA R19, R25, UR4, 0x2 ;  /* 0x0000000419137c11 */ /* 0x000fe2000f8e10ff */
[----:B------:R-:W-:-:S10]  /*0550*/  IMAD.MOV.U32 R21, RZ, RZ, R23 ;  /* 0x000000ffff157224 */ /* 0x000fd400078e0017 */
.L_x_27:
[----:B------:R-:W-:Y:S01]  /*0560*/  ISETP.GT.U32.AND P2, PT, R23, 0x12b, PT ;  /* 0x0000012b1700780c */ /* 0x000fe20003f44070 */
[----:B0-----:R-:W-:Y:S01]  /*0570*/  IMAD.U32 R14, RZ, RZ, UR10 ;  /* 0x0000000aff0e7e24 */ /* 0x001fe2000f8e00ff */
[----:B------:R-:W-:Y:S01]  /*0580*/  LOP3.LUT P1, RZ, R4, R25, RZ, 0xfc, !PT ;  /* 0x0000001904ff7212 */ /* 0x000fe2000782fcff */
[----:B------:R-:W-:-:S10]  /*0590*/  IMAD.U32 R15, RZ, RZ, UR11 ;  /* 0x0000000bff0f7e24 */ /* 0x000fd4000f8e00ff */
[----:B------:R-:W0:Y:S02]  /*05a0*/  @!P2 LDC.64 R16, c[0x0][0x380] ;  /* 0x0000e000ff10ab82 */ /* 0x000e240000000a00 */
[----:B------:R-:W2:Y:S01]  /*05b0*/  @!P1 LDG.E R14, desc[UR8][R14.64] ;  /* 0x000000080e0e9981 */ /* 0x000ea2000c1e1900 */
[----:B0-----:R-:W-:-:S06]  /*05c0*/  @!P2 IMAD.WIDE.U32 R16, R21, 0x4, R16 ;  /* 0x000000041510a825 */ /* 0x001fcc00078e0010 */
[----:B------:R-:W3:Y:S01]  /*05d0*/  @!P2 LDG.E R16, desc[UR8][R16.64] ;  /* 0x000000081010a981 */ /* 0x000ee2000c1e1900 */
[----:B------:R-:W0:Y:S01]  /*05e0*/  @!P2 S2R R27, SR_CgaCtaId ;  /* 0x00000000001ba919 */ /* 0x000e220000008800 */
[----:B------:R-:W1:Y:S01]  /*05f0*/  @!P1 S2R R24, SR_CgaCtaId ;  /* 0x0000000000189919 */ /* 0x000e620000008800 */
[----:B------:R-:W-:-:S05]  /*0600*/  @!P2 MOV R26, 0x400 ;  /* 0x00000400001aa802 */ /* 0x000fca0000000f00 */
[----:B------:R-:W-:Y:S01]  /*0610*/  @!P2 VIADD R26, R26, 0x4 ;  /* 0x000000041a1aa836 */ /* 0x000fe20000000000 */
[----:B------:R-:W-:Y:S04]  /*0620*/  STS [R18], RZ ;  /* 0x000000ff12007388 */ /* 0x000fe80000000800 */
[----:B0-----:R-:W-:Y:S02]  /*0630*/  @!P2 LEA R26, R27, R26, 0x18 ;  /* 0x0000001a1b1aa211 */ /* 0x001fe400078ec0ff */
[----:B------:R-:W-:-:S03]  /*0640*/  @!P1 MOV R27, 0x400 ;  /* 0x00000400001b9802 */ /* 0x000fc60000000f00 */
[----:B------:R-:W-:Y:S01]  /*0650*/  @!P2 IMAD R29, R23, 0x4, R26 ;  /* 0x00000004171da824 */ /* 0x000fe200078e021a */
[----:B-1----:R-:W-:Y:S02]  /*0660*/  @!P1 LEA R27, R24, R27, 0x18 ;  /* 0x0000001b181b9211 */ /* 0x002fe400078ec0ff */
[----:B------:R-:W-:-:S03]  /*0670*/  ISETP.GT.U32.AND P3, PT, R25, 0x12b, PT ;  /* 0x0000012b1900780c */ /* 0x000fc60003f64070 */
[----:B--2---:R-:W-:Y:S04]  /*0680*/  @!P1 STS [R27], R14 ;  /* 0x0000000e1b009388 */ /* 0x004fe80000000800 */
[----:B---3--:R-:W-:Y:S01]  /*0690*/  @!P2 STS [R29], R16 ;  /* 0x000000101d00a388 */ /* 0x008fe20000000800 */
[----:B------:R-:W-:Y:S06]  /*06a0*/  BAR.SYNC.DEFER_BLOCKING 0x0 ;  /* 0x0000000000007b1d */ /* 0x000fec0000010000 */
[----:B------:R-:W-:Y:S04]  /*06b0*/  @!P3 LDS R15, [R19] ;  /* 0x00000000130fb984 */ /* 0x000fe80000000800 */
[----:B------:R-:W0:Y:S01]  /*06c0*/  @!P3 LDS R17, [R18] ;  /* 0x000000001211b984 */ /* 0x000e220000000800 */
[----:B------:R-:W-:Y:S01]  /*06d0*/  ISETP.GT.U32.AND P1, PT, R25, 0x10b, PT ;  /* 0x0000010b1900780c */ /* 0x000fe20003f24070 */
[----:B0----5:R-:W-:-:S05]  /*06e0*/  @!P3 FFMA R15, R12, R15, R17 ;  /* 0x0000000f0c0fb223 */ /* 0x021fca0000000011 */
[----:B------:R-:W-:Y:S07]  /*06f0*/  @!P3 STS [R18], R15 ;  /* 0x0000000f1200b388 */ /* 0x000fee0000000800 */
[----:B------:R-:W-:Y:S04]  /*0700*/  @!P1 LDS R24, [R19+0x80] ;  /* 0x0000800013189984 */ /* 0x000fe80000000800 */
[----:B------:R-:W0:Y:S01]  /*0710*/  @!P1 LDS R26, [R18] ;  /* 0x00000000121a9984 */ /* 0x000e220000000800 */
[----:B------:R-:W-:Y:S01]  /*0720*/  ISETP.GT.U32.AND P2, PT, R25, 0xeb, PT ;  /* 0x000000eb1900780c */ /* 0x000fe20003f44070 */
[----:B0-----:R-:W-:-:S05]  /*0730*/  @!P1 FFMA R17, R3, R24, R26 ;  /* 0x0000001803119223 */ /* 0x001fca000000001a */
        /* <DEDUP_REMOVED lines=40> */
[----:B------:R-:W-:Y:S01]  /*09c0*/  @!P3 STS [R18], R15 ;  /* 0x0000000f1200b388 */ /* 0x000fe20000000800 */
[----:B------:R-:W-:Y:S06]  /*09d0*/  BAR.SYNC.DEFER_BLOCKING 0x0 ;  /* 0x0000000000007b1d */ /* 0x000fec0000010000 */
[----:B------:R-:W-:Y:S04]  /*09e0*/  @!P1 LDS R14, [R18+0x40] ;  /* 0x00004000120e9984 */ /* 0x000fe80000000800 */
[----:B------:R-:W0:Y:S01]  /*09f0*/  @!P1 LDS R17, [R18] ;  /* 0x0000000012119984 */ /* 0x000e220000000800 */
[----:B------:R-:W-:Y:S01]  /*0a00*/  ISETP.GT.U32.AND P2, PT, R25, 0x7, PT ;  /* 0x000000071900780c */ /* 0x000fe20003f44070 */
[----:B0-----:R-:W-:-:S05]  /*0a10*/  @!P1 FADD R17, R14, R17 ;  /* 0x000000110e119221 */ /* 0x001fca0000000000 */
        /* <DEDUP_REMOVED lines=16> */
[----:B------:R-:W-:Y:S01]  /*0b20*/  ISETP.NE.AND P1, PT, R25, RZ, PT ;  /* 0x000000ff1900720c */ /* 0x000fe20003f25270 */
[----:B0-----:R-:W-:-:S05]  /*0b30*/  @!P2 FADD R17, R14, R17 ;  /* 0x000000110e11a221 */ /* 0x001fca0000000000 */
[----:B------:R-:W-:Y:S01]  /*0b40*/  @!P2 STS [R18], R17 ;  /* 0x000000111200a388 */ /* 0x000fe20000000800 */
[----:B------:R-:W-:Y:S06]  /*0b50*/  BAR.SYNC.DEFER_BLOCKING 0x0 ;  /* 0x0000000000007b1d */ /* 0x000fec0000010000 */
[----:B------:R-:W-:Y:S04]  /*0b60*/  @!P1 LDS R14, [R22+0x4] ;  /* 0x00000400160e9984 */ /* 0x000fe80000000800 */
[----:B------:R-:W0:Y:S01]  /*0b70*/  @!P1 LDS R27, [R22] ;  /* 0x00000000161b9984 */ /* 0x000e220000000800 */
[----:B------:R-:W-:Y:S01]  /*0b80*/  UIADD3 UR6, UPT, UPT, UR6, 0x1, URZ ;  /* 0x0000000106067890 */ /* 0x000fe2000fffe0ff */
[----:B------:R-:W-:Y:S03]  /*0b90*/  BSSY.RECONVERGENT B0, `(.L_x_23) ;  /* 0x000001d000007945 */ /* 0x000fe60003800200 */
[----:B------:R-:W-:Y:S01]  /*0ba0*/  UISETP.NE.AND UP1, UPT, UR6, URZ, UPT ;  /* 0x000000ff0600728c */ /* 0x000fe2000bf25270 */
[----:B0-----:R-:W-:-:S05]  /*0bb0*/  @!P1 FADD R27, R14, R27 ;  /* 0x0000001b0e1b9221 */ /* 0x001fca0000000000 */
[----:B------:R0:W-:Y:S01]  /*0bc0*/  @!P1 STS [R22], R27 ;  /* 0x0000001b16009388 */ /* 0x0001e20000000800 */
[----:B------:R-:W-:Y:S06]  /*0bd0*/  BAR.SYNC.DEFER_BLOCKING 0x0 ;  /* 0x0000000000007b1d */ /* 0x000fec0000010000 */
[----:B------:R-:W-:Y:S05]  /*0be0*/  @!P0 BRA `(.L_x_24) ;  /* 0x00000000005c8947 */ /* 0x000fea0003800000 */
[----:B------:R-:W1:Y:S01]  /*0bf0*/  S2UR UR5, SR_CgaCtaId ;  /* 0x00000000000579c3 */ /* 0x000e620000008800 */
[----:B------:R-:W-:Y:S01]  /*0c00*/  UMOV UR4, 0x400 ;  /* 0x0000040000047882 */ /* 0x000fe20000000000 */
[----:B------:R-:W-:Y:S01]  /*0c10*/  LDS R14, [R22] ;  /* 0x00000000160e7984 */ /* 0x000fe20000000800 */
[----:B------:R-:W-:Y:S01]  /*0c20*/  BSSY.RECONVERGENT B1, `(.L_x_25) ;  /* 0x0000010000017945 */ /* 0x000fe20003800200 */
[----:B-1----:R-:W-:-:S09]  /*0c30*/  ULEA UR4, UR5, UR4, 0x18 ;  /* 0x0000000405047291 */ /* 0x002fd2000f8ec0ff */
[----:B------:R-:W1:Y:S02]  /*0c40*/  LDS R15, [UR4] ;  /* 0x00000004ff0f7984 */ /* 0x000e640008000800 */
[----:B-1----:R-:W-:-:S04]  /*0c50*/  FMUL R15, R6, R15 ;  /* 0x0000000f060f7220 */ /* 0x002fc80000400000 */
[----:B------:R-:W1:Y:S08]  /*0c60*/  MUFU.RCP R16, R15 ;  /* 0x0000000f00107308 */ /* 0x000e700000001000 */
[----:B------:R-:W2:Y:S01]  /*0c70*/  FCHK P1, R14, R15 ;  /* 0x0000000f0e007302 */ /* 0x000ea20000020000 */
[----:B-1----:R-:W-:-:S04]  /*0c80*/  FFMA R17, -R15, R16, 1 ;  /* 0x3f8000000f117423 */ /* 0x002fc80000000110 */
[----:B------:R-:W-:-:S04]  /*0c90*/  FFMA R17, R16, R17, R16 ;  /* 0x0000001110117223 */ /* 0x000fc80000000010 */
[----:B------:R-:W-:-:S04]  /*0ca0*/  FFMA R16, R14, R17, RZ ;  /* 0x000000110e107223 */ /* 0x000fc800000000ff */
[----:B------:R-:W-:-:S04]  /*0cb0*/  FFMA R24, -R15, R16, R14 ;  /* 0x000000100f187223 */ /* 0x000fc8000000010e */
[----:B------:R-:W-:-:S05]  /*0cc0*/  FFMA R24, R17, R24, R16 ;  /* 0x0000001811187223 */ /* 0x000fca0000000010 */
[----:B------:R-:W-:Y:S01]  /*0cd0*/  FSETP.GT.AND P2, PT, R24, RZ, PT ;  /* 0x000000ff1800720b */ /* 0x000fe20003f44000 */
[----:B--2---:R-:W-:-:S12]  /*0ce0*/  @!P1 BRA `(.L_x_26) ;  /* 0x00000000000c9947 */ /* 0x004fd80003800000 */
[----:B------:R-:W-:-:S07]  /*0cf0*/  MOV R16, 0xd10 ;  /* 0x00000d1000107802 */ /* 0x000fce0000000f00 */
[----:B0-----:R-:W-:Y:S05]  /*0d00*/  CALL.REL.NOINC `($__internal_1_$__cuda_sm3x_div_rn_noftz_f32_slowpath) ;  /* 0x0000000000507944 */ /* 0x001fea0003c00000 */
[----:B------:R-:W-:-:S13]  /*0d10*/  FSETP.GT.AND P2, PT, R17, RZ, PT ;  /* 0x000000ff1100720b */ /* 0x000fda0003f44000 */
.L_x_26:
[----:B------:R-:W-:Y:S05]  /*0d20*/  BSYNC.RECONVERGENT B1 ;  /* 0x0000000000017941 */ /* 0x000fea0003800200 */
.L_x_25:
[C---:B------:R-:W-:Y:S01]  /*0d30*/  VIADD R14, R20.reuse, 0x1 ;  /* 0x00000001140e7836 */ /* 0x040fe20000000000 */
[----:B------:R-:W-:-:S05]  /*0d40*/  @!P2 IADD3 R14, PT, PT, R20, RZ, RZ ;  /* 0x000000ff140ea210 */ /* 0x000fca0007ffe0ff */
[----:B------:R-:W-:-:S07]  /*0d50*/  IMAD.MOV.U32 R20, RZ, RZ, R14 ;  /* 0x000000ffff147224 */ /* 0x000fce00078e000e */
.L_x_24:
[----:B------:R-:W-:Y:S05]  /*0d60*/  BSYNC.RECONVERGENT B0 ;  /* 0x0000000000007941 */ /* 0x000fea0003800200 */
.L_x_23:
[----:B------:R-:W-:Y:S01]  /*0d70*/  UIADD3 UR10, UP0, UPT, UR10, 0x4, URZ ;  /* 0x000000040a0a7890 */ /* 0x000fe2000ff1e0ff */
[----:B------:R-:W-:-:S03]  /*0d80*/  VIADD R21, R21, 0x12c ;  /* 0x0000012c15157836 */ /* 0x000fc60000000000 */
[----:B------:R-:W-:Y:S01]  /*0d90*/  UIADD3.X UR11, UPT, UPT, URZ, UR11, URZ, UP0, !UPT ;  /* 0x0000000bff0b7290 */ /* 0x000fe200087fe4ff */
[----:B------:R-:W-:Y:S11]  /*0da0*/  BRA.U UP1, `(.L_x_27) ;  /* 0xfffffff501ec7547 */ /* 0x000ff6000b83ffff */
[----:B------:R-:W-:-:S07]  /*0db0*/  VIADD R15, R20, 0xffffffff ;  /* 0xffffffff140f7836 */ /* 0x000fce0000000000 */
.L_x_22:
[----:B-----5:R-:W1:Y:S01]  /*0dc0*/  S2R R0, SR_TID.X ;  /* 0x0000000000007919 */ /* 0x020e620000002100 */
[----:B------:R-:W2:Y:S02]  /*0dd0*/  LDCU UR4, c[0x0][0x398] ;  /* 0x00007300ff0477ac */ /* 0x000ea40008000800 */
[----:B--2---:R-:W-:-:S04]  /*0de0*/  ISETP.GE.U32.AND P0, PT, R5, UR4, PT ;  /* 0x0000000405007c0c */ /* 0x004fc8000bf06070 */
[----:B-1----:R-:W-:-:S13]  /*0df0*/  ISETP.NE.OR P0, PT, R0, RZ, P0 ;  /* 0x000000ff0000720c */ /* 0x002fda0000705670 */
[----:B0-----:R-:W-:Y:S05]  /*0e00*/  @P0 EXIT ;  /* 0x000000000000094d */ /* 0x001fea0003800000 */
[----:B------:R-:W0:Y:S02]  /*0e10*/  LDC.64 R2, c[0x0][0x390] ;  /* 0x0000e400ff027b82 */ /* 0x000e240000000a00 */
[----:B0-----:R-:W-:-:S05]  /*0e20*/  IMAD.WIDE R2, R5, 0x4, R2 ;  /* 0x0000000405027825 */ /* 0x001fca00078e0202 */
[----:B------:R-:W-:Y:S01]  /*0e30*/  STG.E desc[UR8][R2.64], R15 ;  /* 0x0000000f02007986 */ /* 0x000fe2000c101908 */
[----:B------:R-:W-:Y:S05]  /*0e40*/  EXIT ;  /* 0x000000000000794d */ /* 0x000fea0003800000 */
        .weak           $__internal_1_$__cuda_sm3x_div_rn_noftz_f32_slowpath
        .type           $__internal_1_$__cuda_sm3x_div_rn_noftz_f32_slowpath,@function
        .size           $__internal_1_$__cuda_sm3x_div_rn_noftz_f32_slowpath,(.L_x_68 - $__internal_1_$__cuda_sm3x_div_rn_noftz_f32_slowpath)
$__internal_1_$__cuda_sm3x_div_rn_noftz_f32_slowpath:
[--C-:B------:R-:W-:Y:S01]  /*0e50*/  SHF.R.U32.HI R24, RZ, 0x17, R15.reuse ;  /* 0x00000017ff187819 */ /* 0x100fe2000001160f */
[----:B------:R-:W-:Y:S01]  /*0e60*/  BSSY.RECONVERGENT B2, `(.L_x_28) ;  /* 0x0000064000027945 */ /* 0x000fe20003800200 */
[--C-:B------:R-:W-:Y:S01]  /*0e70*/  SHF.R.U32.HI R17, RZ, 0x17, R14.reuse ;  /* 0x00000017ff117819 */ /* 0x100fe2000001160e */
[----:B------:R-:W-:Y:S01]  /*0e80*/  IMAD.MOV.U32 R27, RZ, RZ, R14 ;  /* 0x000000ffff1b7224 */ /* 0x000fe200078e000e */
[----:B------:R-:W-:Y:S01]  /*0e90*/  LOP3.LUT R24, R24, 0xff, RZ, 0xc0, !PT ;  /* 0x000000ff18187812 */ /* 0x000fe200078ec0ff */
[----:B------:R-:W-:Y:S01]  /*0ea0*/  IMAD.MOV.U32 R28, RZ, RZ, R15 ;  /* 0x000000ffff1c7224 */ /* 0x000fe200078e000f */
[----:B------:R-:W-:-:S03]  /*0eb0*/  LOP3.LUT R26, R17, 0xff, RZ, 0xc0, !PT ;  /* 0x000000ff111a7812 */ /* 0x000fc600078ec0ff */
        /* <DEDUP_REMOVED lines=29> */
.L_x_29:
[----:B------:R-:W-:Y:S01]  /*1090*/  LEA R15, R24, 0xc0800000, 0x17 ;  /* 0xc0800000180f7811 */ /* 0x000fe200078eb8ff */
[----:B------:R-:W-:Y:S01]  /*10a0*/  VIADD R26, R26, 0xffffff81 ;  /* 0xffffff811a1a7836 */ /* 0x000fe20000000000 */
[----:B------:R-:W-:Y:S03]  /*10b0*/  BSSY.RECONVERGENT B3, `(.L_x_34) ;  /* 0x0000035000037945 */ /* 0x000fe60003800200 */
[----:B------:R-:W-:Y:S02]  /*10c0*/  IMAD.IADD R28, R28, 0x1, -R15 ;  /* 0x000000011c1c7824 */ /* 0x000fe400078e0a0f */
[C---:B------:R-:W-:Y:S01]  /*10d0*/  IMAD R14, R26.reuse, -0x800000, R27 ;  /* 0xff8000001a0e7824 */ /* 0x040fe200078e021b */
[----:B------:R-:W-:Y:S01]  /*10e0*/  IADD3 R26, PT, PT, R26, 0x7f, -R24 ;  /* 0x0000007f1a1a7810 */ /* 0x000fe20007ffe818 */
[----:B------:R-:W0:Y:S01]  /*10f0*/  MUFU.RCP R15, R28 ;  /* 0x0000001c000f7308 */ /* 0x000e220000001000 */
[----:B------:R-:W-:-:S03]  /*1100*/  FADD.FTZ R29, -R28, -RZ ;  /* 0x800000ff1c1d7221 */ /* 0x000fc60000010100 */
[----:B------:R-:W-:Y:S02]  /*1110*/  IMAD.IADD R27, R26, 0x1, R17 ;  /* 0x000000011a1b7824 */ /* 0x000fe400078e0211 */
        /* <DEDUP_REMOVED lines=8> */
[----:B------:R-:W-:-:S05]  /*11a0*/  LOP3.LUT R17, R17, 0xff, RZ, 0xc0, !PT ;  /* 0x000000ff11117812 */ /* 0x000fca00078ec0ff */
[----:B------:R-:W-:-:S04]  /*11b0*/  IMAD.IADD R28, R17, 0x1, R27 ;  /* 0x00000001111c7824 */ /* 0x000fc800078e021b */
        /* <DEDUP_REMOVED lines=10> */
[CCC-:B------:R-:W-:Y:S01]  /*1260*/  FFMA.RP R17, R15.reuse, R29.reuse, R26.reuse ;  /* 0x0000001d0f117223 */ /* 0x1c0fe2000000801a */
[CCC-:B------:R-:W-:Y:S01]  /*1270*/  FFMA.RM R24, R15.reuse, R29.reuse, R26.reuse ;  /* 0x0000001d0f187223 */ /* 0x1c0fe2000000401a */
[----:B------:R-:W-:Y:S01]  /*1280*/  FFMA.RZ R15, R15, R29, R26 ;  /* 0x0000001d0f0f7223 */ /* 0x000fe2000000c01a */
[----:B------:R-:W-:Y:S01]  /*1290*/  IMAD.MOV R26, RZ, RZ, -R28 ;  /* 0x000000ffff1a7224 */ /* 0x000fe200078e0a1c */
[C---:B------:R-:W-:Y:S02]  /*12a0*/  ISETP.NE.AND P3, PT, R28.reuse, RZ, PT ;  /* 0x000000ff1c00720c */ /* 0x040fe40003f65270 */
[----:B------:R-:W-:Y:S02]  /*12b0*/  FSETP.NEU.FTZ.AND P1, PT, R17, R24, PT ;  /* 0x000000181100720b */ /* 0x000fe40003f3d000 */
[----:B------:R-:W-:Y:S02]  /*12c0*/  LOP3.LUT R15, R15, 0x7fffff, RZ, 0xc0, !PT ;  /* 0x007fffff0f0f7812 */ /* 0x000fe400078ec0ff */
[----:B------:R-:W-:-:S02]  /*12d0*/  IADD3 R24, PT, PT, R28, 0x20, RZ ;  /* 0x000000201c187810 */ /* 0x000fc40007ffe0ff */
[----:B------:R-:W-:Y:S02]  /*12e0*/  LOP3.LUT R15, R15, 0x800000, RZ, 0xfc, !PT ;  /* 0x008000000f0f7812 */ /* 0x000fe400078efcff */
[----:B------:R-:W-:Y:S02]  /*12f0*/  ISETP.NE.AND P2, PT, R28, RZ, PT ;  /* 0x000000ff1c00720c */ /* 0x000fe40003f45270 */
[----:B------:R-:W-:Y:S02]  /*1300*/  SHF.L.U32 R24, R15, R24, RZ ;  /* 0x000000180f187219 */ /* 0x000fe400000006ff */
[----:B------:R-:W-:Y:S02]  /*1310*/  SEL R26, R26, RZ, P3 ;  /* 0x000000ff1a1a7207 */ /* 0x000fe40001800000 */
[----:B------:R-:W-:Y:S02]  /*1320*/  ISETP.NE.AND P2, PT, R24, RZ, P2 ;  /* 0x000000ff1800720c */ /* 0x000fe40001745270 */
[----:B------:R-:W-:-:S02]  /*1330*/  SHF.R.U32.HI R26, RZ, R26, R15 ;  /* 0x0000001aff1a7219 */ /* 0x000fc4000001160f */
[----:B------:R-:W-:Y:S02]  /*1340*/  PLOP3.LUT P1, PT, P1, P2, PT, 0xf8, 0x8f ;  /* 0x00000000008f781c */ /* 0x000fe40000f25f70 */
[----:B------:R-:W-:Y:S02]  /*1350*/  SHF.R.U32.HI R24, RZ, 0x1, R26 ;  /* 0x00000001ff187819 */ /* 0x000fe4000001161a */
[----:B------:R-:W-:-:S04]  /*1360*/  SEL R15, RZ, 0x1, !P1 ;  /* 0x00000001ff0f7807 */ /* 0x000fc80004800000 */
[----:B------:R-:W-:-:S04]  /*1370*/  LOP3.LUT R15, R15, 0x1, R24, 0xf8, !PT ;  /* 0x000000010f0f7812 */ /* 0x000fc800078ef818 */
[----:B------:R-:W-:-:S05]  /*1380*/  LOP3.LUT R15, R15, R26, RZ, 0xc0, !PT ;  /* 0x0000001a0f0f7212 */ /* 0x000fca00078ec0ff */
[----:B------:R-:W-:-:S05]  /*1390*/  IMAD.IADD R15, R24, 0x1, R15 ;  /* 0x00000001180f7824 */ /* 0x000fca00078e020f */
[----:B------:R-:W-:Y:S01]  /*13a0*/  LOP3.LUT R14, R15, R14, RZ, 0xfc, !PT ;  /* 0x0000000e0f0e7212 */ /* 0x000fe200078efcff */
[----:B------:R-:W-:Y:S06]  /*13b0*/  BRA `(.L_x_37) ;  /* 0x0000000000107947 */ /* 0x000fec0003800000 */
.L_x_36:
[----:B------:R-:W-:-:S04]  /*13c0*/  LOP3.LUT R14, R14, 0x80000000, RZ, 0xc0, !PT ;  /* 0x800000000e0e7812 */ /* 0x000fc800078ec0ff */
[----:B------:R-:W-:Y:S01]  /*13d0*/  LOP3.LUT R14, R14, 0x7f800000, RZ, 0xfc, !PT ;  /* 0x7f8000000e0e7812 */ /* 0x000fe200078efcff */
[----:B------:R-:W-:Y:S06]  /*13e0*/  BRA `(.L_x_37) ;  /* 0x0000000000047947 */ /* 0x000fec0003800000 */
.L_x_35:
[----:B------:R-:W-:-:S07]  /*13f0*/  IMAD R14, R27, 0x800000, R14 ;  /* 0x008000001b0e7824 */ /* 0x000fce00078e020e */
.L_x_37:
[----:B------:R-:W-:Y:S05]  /*1400*/  BSYNC.RECONVERGENT B3 ;  /* 0x0000000000037941 */ /* 0x000fea0003800200 */
.L_x_34:
[----:B------:R-:W-:Y:S05]  /*1410*/  BRA `(.L_x_38) ;  /* 0x0000000000207947 */ /* 0x000fea0003800000 */
.L_x_33:
[----:B------:R-:W-:-:S04]  /*1420*/  LOP3.LUT R14, R28, 0x80000000, R27, 0x48, !PT ;  /* 0x800000001c0e7812 */ /* 0x000fc800078e481b */
[----:B------:R-:W-:Y:S01]  /*1430*/  LOP3.LUT R14, R14, 0x7f800000, RZ, 0xfc, !PT ;  /* 0x7f8000000e0e7812 */ /* 0x000fe200078efcff */
[----:B------:R-:W-:Y:S06]  /*1440*/  BRA `(.L_x_38) ;  /* 0x0000000000147947 */ /* 0x000fec0003800000 */
.L_x_32:
[----:B------:R-:W-:Y:S01]  /*1450*/  LOP3.LUT R14, R28, 0x80000000, R27, 0x48, !PT ;  /* 0x800000001c0e7812 */ /* 0x000fe200078e481b */
[----:B------:R-:W-:Y:S06]  /*1460*/  BRA `(.L_x_38) ;  /* 0x00000000000c7947 */ /* 0x000fec0003800000 */
.L_x_31:
[----:B------:R-:W0:Y:S01]  /*1470*/  MUFU.RSQ R14, -QNAN ;  /* 0xffc00000000e7908 */ /* 0x000e220000001400 */
[----:B------:R-:W-:Y:S05]  /*1480*/  BRA `(.L_x_38) ;  /* 0x0000000000047947 */ /* 0x000fea0003800000 */
.L_x_30:
[----:B------:R-:W-:-:S07]  /*1490*/  FADD.FTZ R14, R14, R15 ;  /* 0x0000000f0e0e7221 */ /* 0x000fce0000010000 */
.L_x_38:
[----:B------:R-:W-:Y:S05]  /*14a0*/  BSYNC.RECONVERGENT B2 ;  /* 0x0000000000027941 */ /* 0x000fea0003800200 */
.L_x_28:
[----:B0-----:R-:W-:Y:S02]  /*14b0*/  IMAD.MOV.U32 R17, RZ, RZ, R14 ;  /* 0x000000ffff117224 */ /* 0x001fe400078e000e */
[----:B------:R-:W-:Y:S02]  /*14c0*/  IMAD.MOV.U32 R14, RZ, RZ, R16 ;  /* 0x000000ffff0e7224 */ /* 0x000fe400078e0010 */
[----:B------:R-:W-:-:S04]  /*14d0*/  IMAD.MOV.U32 R15, RZ, RZ, 0x0 ;  /* 0x00000000ff0f7424 */ /* 0x000fc800078e00ff */
[----:B------:R-:W-:Y:S05]  /*14e0*/  RET.REL.NODEC R14 `(_Z12cos_distancePfS_Pij) ;  /* 0xffffffe80ec47950 */ /* 0x000fea0003c3ffff */
.L_x_39:
        /* <DEDUP_REMOVED lines=9> */
.L_x_68:


//--------------------- .text._Z16Normalize_vectorPf --------------------------
	.section	.text._Z16Normalize_vectorPf,"ax",@progbits
	.align	128
        .global         _Z16Normalize_vectorPf
        .type           _Z16Normalize_vectorPf,@function
        .size           _Z16Normalize_vectorPf,(.L_x_70 - _Z16Normalize_vectorPf)
        .other          _Z16Normalize_vectorPf,@"STO_CUDA_ENTRY STV_DEFAULT"
_Z16Normalize_vectorPf:
.text._Z16Normalize_vectorPf:
[----:B------:R-:W-:Y:S01]  /*0000*/  LDC R1, c[0x0][0x37c] ;  /* 0x0000df00ff017b82 */ /* 0x000fe20000000800 */
[----:B------:R-:W0:Y:S01]  /*0010*/  S2R R2, SR_TID.X ;  /* 0x0000000000027919 */ /* 0x000e220000002100 */
[----:B------:R-:W0:Y:S06]  /*0020*/  LDCU UR4, c[0x0][0x360] ;  /* 0x00006c00ff0477ac */ /* 0x000e2c0008000800 */
[----:B------:R-:W1:Y:S01]  /*0030*/  LDC.64 R4, c[0x0][0x380] ;  /* 0x0000e000ff047b82 */ /* 0x000e620000000a00 */
[----:B------:R-:W2:Y:S01]  /*0040*/  S2R R3, SR_CTAID.X ;  /* 0x0000000000037919 */ /* 0x000ea20000002500 */
[----:B------:R-:W3:Y:S01]  /*0050*/  LDCU.64 UR6, c[0x0][0x358] ;  /* 0x00006b00ff0677ac */ /* 0x000ee20008000a00 */
[----:B0-----:R-:W-:-:S02]  /*0060*/  VIADD R10, R2, UR4 ;  /* 0x00000004020a7c36 */ /* 0x001fc40008000000 */
[----:B--2---:R-:W-:-:S03]  /*0070*/  IMAD R3, R3, 0x12c, R2 ;  /* 0x0000012c03037824 */ /* 0x004fc600078e0202 */
[----:B------:R-:W-:Y:S01]  /*0080*/  ISETP.GT.U32.AND P0, PT, R10, 0x12b, PT ;  /* 0x0000012b0a00780c */ /* 0x000fe20003f04070 */
[----:B-1----:R-:W-:-:S04]  /*0090*/  IMAD.WIDE.U32 R6, R3, 0x4, R4 ;  /* 0x0000000403067825 */ /* 0x002fc800078e0004 */
[----:B------:R-:W-:Y:S01]  /*00a0*/  VIADD R3, R3, UR4 ;  /* 0x0000000403037c36 */ /* 0x000fe20008000000 */
[----:B---3--:R-:W2:Y:S03]  /*00b0*/  LDG.E R0, desc[UR6][R6.64] ;  /* 0x0000000606007981 */ /* 0x008ea6000c1e1900 */
[----:B------:R-:W-:-:S05]  /*00c0*/  IMAD.WIDE.U32 R4, R3, 0x4, R4 ;  /* 0x0000000403047825 */ /* 0x000fca00078e0004 */
[----:B------:R-:W3:Y:S01]  /*00d0*/  @!P0 LDG.E R9, desc[UR6][R4.64] ;  /* 0x0000000604098981 */ /* 0x000ee2000c1e1900 */
[----:B------:R-:W0:Y:S01]  /*00e0*/  S2UR UR5, SR_CgaCtaId ;  /* 0x00000000000579c3 */ /* 0x000e220000008800 */
[----:B------:R-:W-:Y:S01]  /*00f0*/  UMOV UR4, 0x400 ;  /* 0x0000040000047882 */ /* 0x000fe20000000000 */
[----:B------:R-:W-:Y:S01]  /*0100*/  ISETP.GT.U32.AND P1, PT, R2, 0x7f, PT ;  /* 0x0000007f0200780c */ /* 0x000fe20003f24070 */
[----:B------:R-:W-:Y:S01]  /*0110*/  BSSY.RECONVERGENT B0, `(.L_x_40) ;  /* 0x0000049000007945 */ /* 0x000fe20003800200 */
[----:B0-----:R-:W-:-:S06]  /*0120*/  ULEA UR4, UR5, UR4, 0x18 ;  /* 0x0000000405047291 */ /* 0x001fcc000f8ec0ff */
[----:B------:R-:W-:Y:S02]  /*0130*/  IMAD.U32 R3, RZ, RZ, UR4 ;  /* 0x00000004ff037e24 */ /* 0x000fe4000f8e00ff */
[----:B--2---:R-:W-:Y:S02]  /*0140*/  FFMA R8, R0, R0, RZ ;  /* 0x0000000000087223 */ /* 0x004fe400000000ff */
[----:B------:R-:W-:-:S03]  /*0150*/  IMAD R0, R2, 0x4, R3 ;  /* 0x0000000402007824 */ /* 0x000fc600078e0203 */
[----:B------:R-:W-:Y:S01]  /*0160*/  MOV R13, R8 ;  /* 0x00000008000d7202 */ /* 0x000fe20000000f00 */
[----:B---3--:R-:W-:Y:S01]  /*0170*/  @!P0 FFMA R13, R9, R9, R8 ;  /* 0x00000009090d8223 */ /* 0x008fe20000000008 */
[----:B------:R-:W-:-:S04]  /*0180*/  ISETP.GT.U32.AND P0, PT, R2, 0x3f, PT ;  /* 0x0000003f0200780c */ /* 0x000fc80003f04070 */
[----:B------:R-:W-:Y:S01]  /*0190*/  STS [R0], R13 ;  /* 0x0000000d00007388 */ /* 0x000fe20000000800 */
[----:B------:R-:W-:Y:S06]  /*01a0*/  BAR.SYNC.DEFER_BLOCKING 0x0 ;  /* 0x0000000000007b1d */ /* 0x000fec0000010000 */
[----:B------:R-:W-:Y:S04]  /*01b0*/  @!P1 LDS R8, [R0+0x200] ;  /* 0x0002000000089984 */ /* 0x000fe80000000800 */
[----:B------:R-:W0:Y:S02]  /*01c0*/  @!P1 LDS R9, [R0] ;  /* 0x0000000000099984 */ /* 0x000e240000000800 */
[----:B0-----:R-:W-:-:S05]  /*01d0*/  @!P1 FADD R9, R8, R9 ;  /* 0x0000000908099221 */ /* 0x001fca0000000000 */
[----:B------:R-:W-:Y:S01]  /*01e0*/  @!P1 STS [R0], R9 ;  /* 0x0000000900009388 */ /* 0x000fe20000000800 */
[----:B------:R-:W-:Y:S01]  /*01f0*/  BAR.SYNC.DEFER_BLOCKING 0x0 ;  /* 0x0000000000007b1d */ /* 0x000fe20000010000 */
[----:B------:R-:W-:-:S05]  /*0200*/  ISETP.GT.U32.AND P1, PT, R2, 0x1f, PT ;  /* 0x0000001f0200780c */ /* 0x000fca0003f24070 */
        /* <DEDUP_REMOVED lines=29> */
[----:B------:R-:W-:-:S05]  /*03e0*/  ISETP.NE.AND P0, PT, R2, RZ, PT ;  /* 0x000000ff0200720c */ /* 0x000fca0003f05270 */
[----:B------:R-:W-:Y:S04]  /*03f0*/  @!P1 LDS R8, [R0+0x8] ;  /* 0x0000080000089984 */ /* 0x000fe80000000800 */
[----:B------:R-:W0:Y:S02]  /*0400*/  @!P1 LDS R9, [R0] ;  /* 0x0000000000099984 */ /* 0x000e240000000800 */
[----:B0-----:R-:W-:-:S05]  /*0410*/  @!P1 FADD R9, R8, R9 ;  /* 0x0000000908099221 */ /* 0x001fca0000000000 */
[----:B------:R-:W-:Y:S01]  /*0420*/  @!P1 STS [R0], R9 ;  /* 0x0000000900009388 */ /* 0x000fe20000000800 */
[----:B------:R-:W-:Y:S06]  /*0430*/  BAR.SYNC.DEFER_BLOCKING 0x0 ;  /* 0x0000000000007b1d */ /* 0x000fec0000010000 */
[----:B------:R-:W0:Y:S02]  /*0440*/  @!P0 LDS.64 R14, [R3] ;  /* 0x00000000030e8984 */ /* 0x000e240000000a00 */
[----:B0-----:R-:W-:-:S05]  /*0450*/  @!P0 FADD R2, R15, R14 ;  /* 0x0000000e0f028221 */ /* 0x001fca0000000000 */
[----:B------:R0:W-:Y:S01]  /*0460*/  @!P0 STS [R3], R2 ;  /* 0x0000000203008388 */ /* 0x0001e20000000800 */
[----:B------:R-:W-:Y:S06]  /*0470*/  BAR.SYNC.DEFER_BLOCKING 0x0 ;  /* 0x0000000000007b1d */ /* 0x000fec0000010000 */
[----:B------:R-:W-:Y:S05]  /*0480*/  @P0 BRA `(.L_x_41) ;  /* 0x0000000000440947 */ /* 0x000fea0003800000 */
[----:B------:R-:W0:Y:S02]  /*0490*/  LDS R0, [R3] ;  /* 0x0000000003007984 */ /* 0x000e240000000800 */
[----:B0-----:R-:W-:Y:S01]  /*04a0*/  VIADD R2, R0, 0xf3000000 ;  /* 0xf300000000027836 */ /* 0x001fe20000000000 */
[----:B------:R0:W1:Y:S04]  /*04b0*/  MUFU.RSQ R9, R0 ;  /* 0x0000000000097308 */ /* 0x0000680000001400 */
[----:B------:R-:W-:-:S13]  /*04c0*/  ISETP.GT.U32.AND P0, PT, R2, 0x727fffff, PT ;  /* 0x727fffff0200780c */ /* 0x000fda0003f04070 */
[----:B01----:R-:W-:Y:S05]  /*04d0*/  @!P0 BRA `(.L_x_42) ;  /* 0x00000000000c8947 */ /* 0x003fea0003800000 */
[----:B------:R-:W-:-:S07]  /*04e0*/  MOV R8, 0x500 ;  /* 0x0000050000087802 */ /* 0x000fce0000000f00 */
[----:B------:R-:W-:Y:S05]  /*04f0*/  CALL.REL.NOINC `($__internal_2_$__cuda_sm20_sqrt_rn_f32_slowpath) ;  /* 0x0000000000bc7944 */ /* 0x000fea0003c00000 */
[----:B------:R-:W-:Y:S05]  /*0500*/  BRA `(.L_x_43) ;  /* 0x0000000000107947 */ /* 0x000fea0003800000 */
.L_x_42:
[----:B------:R-:W-:Y:S01]  /*0510*/  FMUL.FTZ R3, R0, R9 ;  /* 0x0000000900037220 */ /* 0x000fe20000410000 */
[----:B------:R-:W-:-:S03]  /*0520*/  FMUL.FTZ R9, R9, 0.5 ;  /* 0x3f00000009097820 */ /* 0x000fc60000410000 */
[----:B------:R-:W-:-:S04]  /*0530*/  FFMA R0, -R3, R3, R0 ;  /* 0x0000000303007223 */ /* 0x000fc80000000100 */
[----:B------:R-:W-:-:S07]  /*0540*/  FFMA R0, R0, R9, R3 ;  /* 0x0000000900007223 */ /* 0x000fce0000000003 */
.L_x_43:
[----:B------:R-:W0:Y:S01]  /*0550*/  S2UR UR5, SR_CgaCtaId ;  /* 0x00000000000579c3 */ /* 0x000e220000008800 */
[----:B------:R-:W-:Y:S02]  /*0560*/  UMOV UR4, 0x400 ;  /* 0x0000040000047882 */ /* 0x000fe40000000000 */
[----:B0-----:R-:W-:-:S06]  /*0570*/  ULEA UR4, UR5, UR4, 0x18 ;  /* 0x0000000405047291 */ /* 0x001fcc000f8ec0ff */
[----:B------:R-:W-:-:S05]  /*0580*/  IMAD.U32 R3, RZ, RZ, UR4 ;  /* 0x00000004ff037e24 */ /* 0x000fca000f8e00ff */
[----:B------:R1:W-:Y:S02]  /*0590*/  STS [R3+0x400], R0 ;  /* 0x0004000003007388 */ /* 0x0003e40000000800 */
.L_x_41:
[----:B------:R-:W-:Y:S05]  /*05a0*/  BSYNC.RECONVERGENT B0 ;  /* 0x0000000000007941 */ /* 0x000fea0003800200 */
.L_x_40:
[----:B------:R-:W-:Y:S06]  /*05b0*/  BAR.SYNC.DEFER_BLOCKING 0x0 ;  /* 0x0000000000007b1d */ /* 0x000fec0000010000 */
[----:B-1----:R-:W2:Y:S01]  /*05c0*/  LDG.E R0, desc[UR6][R6.64] ;  /* 0x0000000606007981 */ /* 0x002ea2000c1e1900 */
[----:B------:R-:W-:Y:S01]  /*05d0*/  BSSY.RECONVERGENT B0, `(.L_x_44) ;  /* 0x000000e000007945 */ /* 0x000fe20003800200 */
[----:B------:R-:W-:Y:S02]  /*05e0*/  ISETP.GT.U32.AND P2, PT, R10, 0x12b, PT ;  /* 0x0000012b0a00780c */ /* 0x000fe40003f44070 */
[----:B0-----:R-:W0:Y:S02]  /*05f0*/  LDS R3, [R3+0x400] ;  /* 0x0004000003037984 */ /* 0x001e240000000800 */
[----:B0-----:R-:W0:Y:S02]  /*0600*/  MUFU.RCP R2, R3 ;  /* 0x0000000300027308 */ /* 0x001e240000001000 */
[----:B0-----:R-:W-:-:S04]  /*0610*/  FFMA R9, -R3, R2, 1 ;  /* 0x3f80000003097423 */ /* 0x001fc80000000102 */
[----:B------:R-:W-:Y:S02]  /*0620*/  FFMA R9, R2, R9, R2 ;  /* 0x0000000902097223 */ /* 0x000fe40000000002 */
[----:B--2---:R-:W0:Y:S02]  /*0630*/  FCHK P0, R0, R3 ;  /* 0x0000000300007302 */ /* 0x004e240000000000 */
[----:B------:R-:W-:-:S04]  /*0640*/  FFMA R2, R0, R9, RZ ;  /* 0x0000000900027223 */ /* 0x000fc800000000ff */
[----:B------:R-:W-:-:S04]  /*0650*/  FFMA R8, -R3, R2, R0 ;  /* 0x0000000203087223 */ /* 0x000fc80000000100 */
[----:B------:R-:W-:Y:S01]  /*0660*/  FFMA R9, R9, R8, R2 ;  /* 0x0000000809097223 */ /* 0x000fe20000000002 */
[----:B0-----:R-:W-:Y:S06]  /*0670*/  @!P0 BRA `(.L_x_45) ;  /* 0x00000000000c8947 */ /* 0x001fec0003800000 */
[----:B------:R-:W-:-:S07]  /*0680*/  MOV R2, 0x6a0 ;  /* 0x000006a000027802 */ /* 0x000fce0000000f00 */
[----:B------:R-:W-:Y:S05]  /*0690*/  CALL.REL.NOINC `($__internal_3_$__cuda_sm3x_div_rn_noftz_f32_slowpath) ;  /* 0x0000000000b47944 */ /* 0x000fea0003c00000 */
[----:B------:R-:W-:-:S07]  /*06a0*/  MOV R9, R0 ;  /* 0x0000000000097202 */ /* 0x000fce0000000f00 */
.L_x_45:
[----:B------:R-:W-:Y:S05]  /*06b0*/  BSYNC.RECONVERGENT B0 ;  /* 0x0000000000007941 */ /* 0x000fea0003800200 */
.L_x_44:
[----:B------:R0:W-:Y:S01]  /*06c0*/  STG.E desc[UR6][R6.64], R9 ;  /* 0x0000000906007986 */ /* 0x0001e2000c101906 */
[----:B------:R-:W-:Y:S05]  /*06d0*/  @P2 EXIT ;  /* 0x000000000000294d */ /* 0x000fea0003800000 */
[----:B------:R-:W2:Y:S01]  /*06e0*/  LDG.E R2, desc[UR6][R4.64] ;  /* 0x0000000604027981 */ /* 0x000ea2000c1e1900 */
[----:B------:R-:W0:Y:S01]  /*06f0*/  MUFU.RCP R0, R3 ;  /* 0x0000000300007308 */ /* 0x000e220000001000 */
[----:B------:R-:W-:Y:S01]  /*0700*/  BSSY.RECONVERGENT B0, `(.L_x_46) ;  /* 0x000000c000007945 */ /* 0x000fe20003800200 */
[----:B0-----:R-:W-:-:S04]  /*0710*/  FFMA R7, -R3, R0, 1 ;  /* 0x3f80000003077423 */ /* 0x001fc80000000100 */
[----:B------:R-:W-:Y:S02]  /*0720*/  FFMA R0, R0, R7, R0 ;  /* 0x0000000700007223 */ /* 0x000fe40000000000 */
[----:B--2---:R-:W0:Y:S02]  /*0730*/  FCHK P0, R2, R3 ;  /* 0x0000000302007302 */ /* 0x004e240000000000 */
[----:B------:R-:W-:-:S04]  /*0740*/  FFMA R7, R0, R2, RZ ;  /* 0x0000000200077223 */ /* 0x000fc800000000ff */
[----:B------:R-:W-:-:S04]  /*0750*/  FFMA R6, -R3, R7, R2 ;  /* 0x0000000703067223 */ /* 0x000fc80000000102 */
[----:B------:R-:W-:Y:S01]  /*0760*/  FFMA R7, R0, R6, R7 ;  /* 0x0000000600077223 */ /* 0x000fe20000000007 */
[----:B0-----:R-:W-:Y:S06]  /*0770*/  @!P0 BRA `(.L_x_47) ;  /* 0x0000000000108947 */ /* 0x001fec0003800000 */
[----:B------:R-:W-:Y:S01]  /*0780*/  IMAD.MOV.U32 R0, RZ, RZ, R2 ;  /* 0x000000ffff007224 */ /* 0x000fe200078e0002 */
[----:B------:R-:W-:-:S07]  /*0790*/  MOV R2, 0x7b0 ;  /* 0x000007b000027802 */ /* 0x000fce0000000f00 */
[----:B------:R-:W-:Y:S05]  /*07a0*/  CALL.REL.NOINC `($__internal_3_$__cuda_sm3x_div_rn_noftz_f32_slowpath) ;  /* 0x0000000000707944 */ /* 0x000fea0003c00000 */
[----:B------:R-:W-:-:S07]  /*07b0*/  IMAD.MOV.U32 R7, RZ, RZ, R0 ;  /* 0x000000ffff077224 */ /* 0x000fce00078e0000 */
.L_x_47:
[----:B------:R-:W-:Y:S05]  /*07c0*/  BSYNC.RECONVERGENT B0 ;  /* 0x0000000000007941 */ /* 0x000fea0003800200 */
.L_x_46:
[----:B------:R-:W-:Y:S01]  /*07d0*/  STG.E desc[UR6][R4.64], R7 ;  /* 0x0000000704007986 */ /* 0x000fe2000c101906 */
[----:B------:R-:W-:Y:S05]  /*07e0*/  EXIT ;  /* 0x000000000000794d */ /* 0x000fea0003800000 */
        .weak           $__internal_2_$__cuda_sm20_sqrt_rn_f32_slowpath
        .type           $__internal_2_$__cuda_sm20_sqrt_rn_f32_slowpath,@function
        .size           $__internal_2_$__cuda_sm20_sqrt_rn_f32_slowpath,($__internal_3_$__cuda_sm3x_div_rn_noftz_f32_slowpath - $__internal_2_$__cuda_sm20_sqrt_rn_f32_slowpath)
$__internal_2_$__cuda_sm20_sqrt_rn_f32_slowpath:
[----:B------:R-:W-:-:S13]  /*07f0*/  LOP3.LUT P0, RZ, R0, 0x7fffffff, RZ, 0xc0, !PT ;  /* 0x7fffffff00ff7812 */ /* 0x000fda000780c0ff */
[----:B------:R-:W-:Y:S01]  /*0800*/  @!P0 IMAD.MOV.U32 R2, RZ, RZ, R0 ;  /* 0x000000ffff028224 */ /* 0x000fe200078e0000 */
[----:B------:R-:W-:Y:S06]  /*0810*/  @!P0 BRA `(.L_x_48) ;  /* 0x0000000000448947 */ /* 0x000fec0003800000 */
[----:B------:R-:W-:-:S13]  /*0820*/  FSETP.GEU.FTZ.AND P0, PT, R0, RZ, PT ;  /* 0x000000ff0000720b */ /* 0x000fda0003f1e000 */
[----:B------:R-:W-:Y:S01]  /*0830*/  @!P0 MOV R2, 0x7fffffff ;  /* 0x7fffffff00028802 */ /* 0x000fe20000000f00 */
[----:B------:R-:W-:Y:S06]  /*0840*/  @!P0 BRA `(.L_x_48) ;  /* 0x0000000000388947 */ /* 0x000fec0003800000 */
[----:B------:R-:W-:-:S13]  /*0850*/  FSETP.GTU.FTZ.AND P0, PT, |R0|, +INF , PT ;  /* 0x7f8000000000780b */ /* 0x000fda0003f1c200 */
[----:B------:R-:W-:Y:S01]  /*0860*/  @P0 FADD.FTZ R2, R0, 1 ;  /* 0x3f80000000020421 */ /* 0x000fe20000010000 */
[----:B------:R-:W-:Y:S06]  /*0870*/  @P0 BRA `(.L_x_48) ;  /* 0x00000000002c0947 */ /* 0x000fec0003800000 */
[----:B------:R-:W-:-:S13]  /*0880*/  FSETP.NEU.FTZ.AND P0, PT, |R0|, +INF , PT ;  /* 0x7f8000000000780b */ /* 0x000fda0003f1d200 */
[----:B------:R-:W-:Y:S01]  /*0890*/  @!P0 IMAD.MOV.U32 R2, RZ, RZ, R0 ;  /* 0x000000ffff028224 */ /* 0x000fe200078e0000 */
[----:B------:R-:W-:Y:S06]  /*08a0*/  @!P0 BRA `(.L_x_48) ;  /* 0x0000000000208947 */ /* 0x000fec0003800000 */
[----:B------:R-:W-:-:S04]  /*08b0*/  FFMA R0, R0, 1.84467440737095516160e+19, RZ ;  /* 0x5f80000000007823 */ /* 0x000fc800000000ff */
[----:B------:R-:W0:Y:S02]  /*08c0*/  MUFU.RSQ R3, R0 ;  /* 0x0000000000037308 */ /* 0x000e240000001400 */
[----:B0-----:R-:W-:Y:S01]  /*08d0*/  FMUL.FTZ R9, R0, R3 ;  /* 0x0000000300097220 */ /* 0x001fe20000410000 */
[----:B------:R-:W-:-:S03]  /*08e0*/  FMUL.FTZ R3, R3, 0.5 ;  /* 0x3f00000003037820 */ /* 0x000fc60000410000 */
[----:B------:R-:W-:-:S04]  /*08f0*/  FADD.FTZ R2, -R9, -RZ ;  /* 0x800000ff09027221 */ /* 0x000fc80000010100 */
[----:B------:R-:W-:-:S04]  /*0900*/  FFMA R2, R9, R2, R0 ;  /* 0x0000000209027223 */ /* 0x000fc80000000000 */
[----:B------:R-:W-:-:S04]  /*0910*/  FFMA R2, R2, R3, R9 ;  /* 0x0000000302027223 */ /* 0x000fc80000000009 */
[----:B------:R-:W-:-:S07]  /*0920*/  FMUL.FTZ R2, R2, 2.3283064365386962891e-10 ;  /* 0x2f80000002027820 */ /* 0x000fce0000410000 */
.L_x_48:
[----:B------:R-:W-:Y:S01]  /*0930*/  IMAD.MOV.U32 R0, RZ, RZ, R2 ;  /* 0x000000ffff007224 */ /* 0x000fe200078e0002 */
[----:B------:R-:W-:Y:S01]  /*0940*/  MOV R2, R8 ;  /* 0x0000000800027202 */ /* 0x000fe20000000f00 */
[----:B------:R-:W-:-:S04]  /*0950*/  IMAD.MOV.U32 R3, RZ, RZ, 0x0 ;  /* 0x00000000ff037424 */ /* 0x000fc800078e00ff */
[----:B------:R-:W-:Y:S05]  /*0960*/  RET.REL.NODEC R2 `(_Z16Normalize_vectorPf) ;  /* 0xfffffff402a47950 */ /* 0x000fea0003c3ffff */
        .weak           $__internal_3_$__cuda_sm3x_div_rn_noftz_f32_slowpath
        .type           $__internal_3_$__cuda_sm3x_div_rn_noftz_f32_slowpath,@function
        .size           $__internal_3_$__cuda_sm3x_div_rn_noftz_f32_slowpath,(.L_x_70 - $__internal_3_$__cuda_sm3x_div_rn_noftz_f32_slowpath)
$__internal_3_$__cuda_sm3x_div_rn_noftz_f32_slowpath:
[--C-:B------:R-:W-:Y:S01]  /*0970*/  SHF.R.U32.HI R9, RZ, 0x17, R3.reuse ;  /* 0x00000017ff097819 */ /* 0x100fe20000011603 */
[----:B------:R-:W-:Y:S01]  /*0980*/  BSSY.RECONVERGENT B1, `(.L_x_49) ;  /* 0x0000063000017945 */ /* 0x000fe20003800200 */
[----:B------:R-:W-:Y:S02]  /*0990*/  SHF.R.U32.HI R8, RZ, 0x17, R0 ;  /* 0x00000017ff087819 */ /* 0x000fe40000011600 */
[----:B------:R-:W-:Y:S01]  /*09a0*/  LOP3.LUT R14, R9, 0xff, RZ, 0xc0, !PT ;  /* 0x000000ff090e7812 */ /* 0x000fe200078ec0ff */
[----:B------:R-:W-:Y:S01]  /*09b0*/  IMAD.MOV.U32 R9, RZ, RZ, R3 ;  /* 0x000000ffff097224 */ /* 0x000fe200078e0003 */
[----:B------:R-:W-:-:S03]  /*09c0*/  LOP3.LUT R12, R8, 0xff, RZ, 0xc0, !PT ;  /* 0x000000ff080c7812 */ /* 0x000fc600078ec0ff */
[----:B------:R-:W-:Y:S01]  /*09d0*/  VIADD R11, R14, 0xffffffff ;  /* 0xffffffff0e0b7836 */ /* 0x000fe20000000000 */
[----:B------:R-:W-:-:S04]  /*09e0*/  IADD3 R10, PT, PT, R12, -0x1, RZ ;  /* 0xffffffff0c0a7810 */ /* 0x000fc80007ffe0ff */
        /* <DEDUP_REMOVED lines=27> */
.L_x_50:
[----:B------:R-:W-:Y:S01]  /*0ba0*/  LEA R10, R14, 0xc0800000, 0x17 ;  /* 0xc08000000e0a7811 */ /* 0x000fe200078eb8ff */
[----:B------:R-:W-:Y:S03]  /*0bb0*/  BSSY.RECONVERGENT B2, `(.L_x_55) ;  /* 0x0000036000027945 */ /* 0x000fe60003800200 */
[----:B------:R-:W-:Y:S01]  /*0bc0*/  IADD3 R10, PT, PT, -R10, R9, RZ ;  /* 0x000000090a0a7210 */ /* 0x000fe20007ffe1ff */
[----:B------:R-:W-:-:S03]  /*0bd0*/  VIADD R9, R12, 0xffffff81 ;  /* 0xffffff810c097836 */ /* 0x000fc60000000000 */
[----:B------:R-:W0:Y:S01]  /*0be0*/  MUFU.RCP R11, R10 ;  /* 0x0000000a000b7308 */ /* 0x000e220000001000 */
[----:B------:R-:W-:Y:S01]  /*0bf0*/  FADD.FTZ R13, -R10, -RZ ;  /* 0x800000ff0a0d7221 */ /* 0x000fe20000010100 */
[----:B------:R-:W-:-:S03]  /*0c00*/  IMAD R0, R9, -0x800000, R0 ;  /* 0xff80000009007824 */ /* 0x000fc600078e0200 */
[----:B0-----:R-:W-:-:S04]  /*0c10*/  FFMA R12, R11, R13, 1 ;  /* 0x3f8000000b0c7423 */ /* 0x001fc8000000000d */
[----:B------:R-:W-:-:S04]  /*0c20*/  FFMA R16, R11, R12, R11 ;  /* 0x0000000c0b107223 */ /* 0x000fc8000000000b */
[----:B------:R-:W-:-:S04]  /*0c30*/  FFMA R11, R0, R16, RZ ;  /* 0x00000010000b7223 */ /* 0x000fc800000000ff */
[----:B------:R-:W-:-:S04]  /*0c40*/  FFMA R12, R13, R11, R0 ;  /* 0x0000000b0d0c7223 */ /* 0x000fc80000000000 */
[----:B------:R-:W-:Y:S01]  /*0c50*/  FFMA R15, R16, R12, R11 ;  /* 0x0000000c100f7223 */ /* 0x000fe2000000000b */
[----:B------:R-:W-:-:S03]  /*0c60*/  IADD3 R11, PT, PT, R9, 0x7f, -R14 ;  /* 0x0000007f090b7810 */ /* 0x000fc60007ffe80e */
[----:B------:R-:W-:Y:S02]  /*0c70*/  FFMA R12, R13, R15, R0 ;  /* 0x0000000f0d0c7223 */ /* 0x000fe40000000000 */
[----:B------:R-:W-:Y:S02]  /*0c80*/  IMAD.IADD R11, R11, 0x1, R8 ;  /* 0x000000010b0b7824 */ /* 0x000fe400078e0208 */
        /* <DEDUP_REMOVED lines=15> */
[C---:B------:R-:W-:Y:S02]  /*0d80*/  VIADD R11, R13.reuse, 0x20 ;  /* 0x000000200d0b7836 */ /* 0x040fe40000000000 */
[-CC-:B------:R-:W-:Y:S01]  /*0d90*/  FFMA.RM R9, R16, R12.reuse, R15.reuse ;  /* 0x0000000c10097223 */ /* 0x180fe2000000400f */
[C---:B------:R-:W-:Y:S02]  /*0da0*/  ISETP.NE.AND P3, PT, R13.reuse, RZ, PT ;  /* 0x000000ff0d00720c */ /* 0x040fe40003f65270 */
[----:B------:R-:W-:Y:S01]  /*0db0*/  LOP3.LUT R10, R8, 0x7fffff, RZ, 0xc0, !PT ;  /* 0x007fffff080a7812 */ /* 0x000fe200078ec0ff */
[----:B------:R-:W-:Y:S01]  /*0dc0*/  FFMA.RP R8, R16, R12, R15 ;  /* 0x0000000c10087223 */ /* 0x000fe2000000800f */
[----:B------:R-:W-:Y:S02]  /*0dd0*/  ISETP.NE.AND P1, PT, R13, RZ, PT ;  /* 0x000000ff0d00720c */ /* 0x000fe40003f25270 */
[----:B------:R-:W-:-:S02]  /*0de0*/  LOP3.LUT R10, R10, 0x800000, RZ, 0xfc, !PT ;  /* 0x008000000a0a7812 */ /* 0x000fc400078efcff */
[----:B------:R-:W-:Y:S02]  /*0df0*/  IADD3 R12, PT, PT, -R13, RZ, RZ ;  /* 0x000000ff0d0c7210 */ /* 0x000fe40007ffe1ff */
[----:B------:R-:W-:Y:S02]  /*0e00*/  SHF.L.U32 R11, R10, R11, RZ ;  /* 0x0000000b0a0b7219 */ /* 0x000fe400000006ff */
[----:B------:R-:W-:Y:S02]  /*0e10*/  FSETP.NEU.FTZ.AND P0, PT, R8, R9, PT ;  /* 0x000000090800720b */ /* 0x000fe40003f1d000 */
        /* <DEDUP_REMOVED lines=11> */
.L_x_57:
[----:B------:R-:W-:-:S04]  /*0ed0*/  LOP3.LUT R0, R0, 0x80000000, RZ, 0xc0, !PT ;  /* 0x8000000000007812 */ /* 0x000fc800078ec0ff */
[----:B------:R-:W-:Y:S01]  /*0ee0*/  LOP3.LUT R0, R0, 0x7f800000, RZ, 0xfc, !PT ;  /* 0x7f80000000007812 */ /* 0x000fe200078efcff */
[----:B------:R-:W-:Y:S06]  /*0ef0*/  BRA `(.L_x_58) ;  /* 0x0000000000047947 */ /* 0x000fec0003800000 */
.L_x_56:
[----:B------:R-:W-:-:S07]  /*0f00*/  IMAD R0, R11, 0x800000, R0 ;  /* 0x008000000b007824 */ /* 0x000fce00078e0200 */
.L_x_58:
[----:B------:R-:W-:Y:S05]  /*0f10*/  BSYNC.RECONVERGENT B2 ;  /* 0x0000000000027941 */ /* 0x000fea0003800200 */
.L_x_55:
[----:B------:R-:W-:Y:S05]  /*0f20*/  BRA `(.L_x_59) ;  /* 0x0000000000207947 */ /* 0x000fea0003800000 */
.L_x_54:
[----:B------:R-:W-:-:S04]  /*0f30*/  LOP3.LUT R0, R9, 0x80000000, R0, 0x48, !PT ;  /* 0x8000000009007812 */ /* 0x000fc800078e4800 */
[----:B------:R-:W-:Y:S01]  /*0f40*/  LOP3.LUT R0, R0, 0x7f800000, RZ, 0xfc, !PT ;  /* 0x7f80000000007812 */ /* 0x000fe200078efcff */
[----:B------:R-:W-:Y:S06]  /*0f50*/  BRA `(.L_x_59) ;  /* 0x0000000000147947 */ /* 0x000fec0003800000 */
.L_x_53:
[----:B------:R-:W-:Y:S01]  /*0f60*/  LOP3.LUT R0, R9, 0x80000000, R0, 0x48, !PT ;  /* 0x8000000009007812 */ /* 0x000fe200078e4800 */
[----:B------:R-:W-:Y:S06]  /*0f70*/  BRA `(.L_x_59) ;  /* 0x00000000000c7947 */ /* 0x000fec0003800000 */
.L_x_52:
[----:B------:R-:W0:Y:S01]  /*0f80*/  MUFU.RSQ R0, -QNAN ;  /* 0xffc0000000007908 */ /* 0x000e220000001400 */
[----:B------:R-:W-:Y:S05]  /*0f90*/  BRA `(.L_x_59) ;  /* 0x0000000000047947 */ /* 0x000fea0003800000 */
.L_x_51:
[----:B------:R-:W-:-:S07]  /*0fa0*/  FADD.FTZ R0, R0, R3 ;  /* 0x0000000300007221 */ /* 0x000fce0000010000 */
.L_x_59:
[----:B------:R-:W-:Y:S05]  /*0fb0*/  BSYNC.RECONVERGENT B1 ;  /* 0x0000000000017941 */ /* 0x000fea0003800200 */
.L_x_49:
[----:B------:R-:W-:Y:S01]  /*0fc0*/  MOV R8, R2 ;  /* 0x0000000200087202 */ /* 0x000fe20000000f00 */
[----:B------:R-:W-:-:S04]  /*0fd0*/  IMAD.MOV.U32 R9, RZ, RZ, 0x0 ;  /* 0x00000000ff097424 */ /* 0x000fc800078e00ff */
[----:B0-----:R-:W-:Y:S05]  /*0fe0*/  RET.REL.NODEC R8 `(_Z16Normalize_vectorPf) ;  /* 0xfffffff008047950 */ /* 0x001fea0003c3ffff */
.L_x_60:
        /* <DEDUP_REMOVED lines=9> */
.L_x_70:


//--------------------- .text._Z11Dot_productPfS_S_ --------------------------
	.section	.text._Z11Dot_productPfS_S_,"ax",@progbits
	.align	128
        .global         _Z11Dot_productPfS_S_
        .type           _Z11Dot_productPfS_S_,@function
        .size           _Z11Dot_productPfS_S_,(.L_x_75 - _Z11Dot_productPfS_S_)
        .other          _Z11Dot_productPfS_S_,@"STO_CUDA_ENTRY STV_DEFAULT"
_Z11Dot_productPfS_S_:
.text._Z11Dot_productPfS_S_:
[----:B------:R-:W-:Y:S01]  /*0000*/  LDC R1, c[0x0][0x37c] ;  /* 0x0000df00ff017b82 */ /* 0x000fe20000000800 */
[----:B------:R-:W0:Y:S01]  /*0010*/  S2R R3, SR_TID.X ;  /* 0x0000000000037919 */ /* 0x000e220000002100 */
[----:B------:R-:W0:Y:S06]  /*0020*/  LDCU UR4, c[0x0][0x360] ;  /* 0x00006c00ff0477ac */ /* 0x000e2c0008000800 */
[----:B------:R-:W1:Y:S01]  /*0030*/  LDC.64 R8, c[0x0][0x380] ;  /* 0x0000e000ff087b82 */ /* 0x000e620000000a00 */
[----:B------:R-:W2:Y:S01]  /*0040*/  S2R R2, SR_CTAID.X ;  /* 0x0000000000027919 */ /* 0x000ea20000002500 */
[----:B------:R-:W3:Y:S06]  /*0050*/  LDCU.64 UR6, c[0x0][0x358] ;  /* 0x00006b00ff0677ac */ /* 0x000eec0008000a00 */
[----:B------:R-:W4:Y:S01]  /*0060*/  LDC.64 R10, c[0x0][0x388] ;  /* 0x0000e200ff0a7b82 */ /* 0x000f220000000a00 */
[----:B0-----:R-:W-:-:S04]  /*0070*/  IADD3 R0, PT, PT, R3, UR4, RZ ;  /* 0x0000000403007c10 */ /* 0x001fc8000fffe0ff */
[----:B------:R-:W-:Y:S01]  /*0080*/  ISETP.GT.U32.AND P0, PT, R0, 0x12b, PT ;  /* 0x0000012b0000780c */ /* 0x000fe20003f04070 */
[----:B--2---:R-:W-:-:S04]  /*0090*/  IMAD R13, R2, 0x12c, R3 ;  /* 0x0000012c020d7824 */ /* 0x004fc800078e0203 */
[----:B-1----:R-:W-:-:S04]  /*00a0*/  IMAD.WIDE.U32 R4, R13, 0x4, R8 ;  /* 0x000000040d047825 */ /* 0x002fc800078e0008 */
[C---:B----4-:R-:W-:Y:S01]  /*00b0*/  IMAD.WIDE.U32 R6, R13.reuse, 0x4, R10 ;  /* 0x000000040d067825 */ /* 0x050fe200078e000a */
[----:B---3--:R-:W2:Y:S03]  /*00c0*/  LDG.E R0, desc[UR6][R4.64] ;  /* 0x0000000604007981 */ /* 0x008ea6000c1e1900 */
[----:B------:R-:W-:Y:S02]  /*00d0*/  @!P0 IADD3 R13, PT, PT, R13, UR4, RZ ;  /* 0x000000040d0d8c10 */ /* 0x000fe4000fffe0ff */
[----:B------:R-:W2:Y:S03]  /*00e0*/  LDG.E R7, desc[UR6][R6.64] ;  /* 0x0000000606077981 */ /* 0x000ea6000c1e1900 */
[----:B------:R-:W-:-:S04]  /*00f0*/  @!P0 IMAD.WIDE.U32 R8, R13, 0x4, R8 ;  /* 0x000000040d088825 */ /* 0x000fc800078e0008 */
[----:B------:R-:W-:Y:S02]  /*0100*/  @!P0 IMAD.WIDE.U32 R10, R13, 0x4, R10 ;  /* 0x000000040d0a8825 */ /* 0x000fe400078e000a */
[----:B------:R-:W3:Y:S04]  /*0110*/  @!P0 LDG.E R9, desc[UR6][R8.64] ;  /* 0x0000000608098981 */ /* 0x000ee8000c1e1900 */
[----:B------:R-:W3:Y:S01]  /*0120*/  @!P0 LDG.E R10, desc[UR6][R10.64] ;  /* 0x000000060a0a8981 */ /* 0x000ee2000c1e1900 */
[----:B------:R-:W0:Y:S01]  /*0130*/  S2UR UR5, SR_CgaCtaId ;  /* 0x00000000000579c3 */ /* 0x000e220000008800 */
[----:B------:R-:W-:Y:S01]  /*0140*/  UMOV UR4, 0x400 ;  /* 0x0000040000047882 */ /* 0x000fe20000000000 */
[----:B------:R-:W-:Y:S01]  /*0150*/  ISETP.GT.U32.AND P1, PT, R3, 0x7f, PT ;  /* 0x0000007f0300780c */ /* 0x000fe20003f24070 */
[----:B0-----:R-:W-:Y:S01]  /*0160*/  ULEA UR4, UR5, UR4, 0x18 ;  /* 0x0000000405047291 */ /* 0x001fe2000f8ec0ff */
[----:B--2---:R-:W-:-:S05]  /*0170*/  FFMA R12, R0, R7, RZ ;  /* 0x00000007000c7223 */ /* 0x004fca00000000ff */
[----:B------:R-:W-:Y:S01]  /*0180*/  LEA R0, R3, UR4, 0x2 ;  /* 0x0000000403007c11 */ /* 0x000fe2000f8e10ff */
        /* <DEDUP_REMOVED lines=45> */
[----:B------:R-:W0:Y:S02]  /*0460*/  @!P0 LDS.64 R6, [UR4] ;  /* 0x00000004ff068984 */ /* 0x000e240008000a00 */
[----:B0-----:R-:W-:-:S05]  /*0470*/  @!P0 FADD R3, R7, R6 ;  /* 0x0000000607038221 */ /* 0x001fca0000000000 */
[----:B------:R0:W-:Y:S01]  /*0480*/  @!P0 STS [UR4], R3 ;  /* 0x00000003ff008988 */ /* 0x0001e20008000804 */
[----:B------:R-:W-:Y:S06]  /*0490*/  BAR.SYNC.DEFER_BLOCKING 0x0 ;  /* 0x0000000000007b1d */ /* 0x000fec0000010000 */
[----:B------:R-:W-:Y:S05]  /*04a0*/  @P0 EXIT ;  /* 0x000000000000094d */ /* 0x000fea0003800000 */
[----:B------:R-:W1:Y:S01]  /*04b0*/  LDS R7, [UR4] ;  /* 0x00000004ff077984 */ /* 0x000e620008000800 */
[----:B------:R-:W0:Y:S02]  /*04c0*/  LDC.64 R4, c[0x0][0x390] ;  /* 0x0000e400ff047b82 */ /* 0x000e240000000a00 */
[----:B0-----:R-:W-:-:S05]  /*04d0*/  IMAD.WIDE.U32 R2, R2, 0x4, R4 ;  /* 0x0000000402027825 */ /* 0x001fca00078e0004 */
[----:B-1----:R-:W-:Y:S01]  /*04e0*/  STG.E desc[UR6][R2.64], R7 ;  /* 0x0000000702007986 */ /* 0x002fe2000c101906 */
[----:B------:R-:W-:Y:S05]  /*04f0*/  EXIT ;  /* 0x000000000000794d */ /* 0x000fea0003800000 */
.L_x_61:
        /* <DEDUP_REMOVED lines=16> */
.L_x_75:


//--------------------- .text._Z7L2_normPfS_      --------------------------
	.section	.text._Z7L2_normPfS_,"ax",@progbits
	.align	128
        .global         _Z7L2_normPfS_
        .type           _Z7L2_normPfS_,@function
        .size           _Z7L2_normPfS_,(.L_x_71 - _Z7L2_normPfS_)
        .other          _Z7L2_normPfS_,@"STO_CUDA_ENTRY STV_DEFAULT"
_Z7L2_normPfS_:
.text._Z7L2_normPfS_:
[----:B------:R-:W-:Y:S01]  /*0000*/  LDC R1, c[0x0][0x37c] ;  /* 0x0000df00ff017b82 */ /* 0x000fe20000000800 */
[----:B------:R-:W0:Y:S01]  /*0010*/  S2R R3, SR_TID.X ;  /* 0x0000000000037919 */ /* 0x000e220000002100 */
[----:B------:R-:W0:Y:S06]  /*0020*/  LDCU UR4, c[0x0][0x360] ;  /* 0x00006c00ff0477ac */ /* 0x000e2c0008000800 */
[----:B------:R-:W1:Y:S01]  /*0030*/  LDC.64 R6, c[0x0][0x380] ;  /* 0x0000e000ff067b82 */ /* 0x000e620000000a00 */
[----:B------:R-:W2:Y:S01]  /*0040*/  S2R R2, SR_CTAID.X ;  /* 0x0000000000027919 */ /* 0x000ea20000002500 */
[----:B------:R-:W3:Y:S01]  /*0050*/  LDCU.64 UR6, c[0x0][0x358] ;  /* 0x00006b00ff0677ac */ /* 0x000ee20008000a00 */
[----:B0-----:R-:W-:-:S04]  /*0060*/  IADD3 R0, PT, PT, R3, UR4, RZ ;  /* 0x0000000403007c10 */ /* 0x001fc8000fffe0ff */
[----:B------:R-:W-:Y:S01]  /*0070*/  ISETP.GT.U32.AND P0, PT, R0, 0x12b, PT ;  /* 0x0000012b0000780c */ /* 0x000fe20003f04070 */
[----:B--2---:R-:W-:-:S04]  /*0080*/  IMAD R9, R2, 0x12c, R3 ;  /* 0x0000012c02097824 */ /* 0x004fc800078e0203 */
[----:B-1----:R-:W-:-:S05]  /*0090*/  IMAD.WIDE.U32 R4, R9, 0x4, R6 ;  /* 0x0000000409047825 */ /* 0x002fca00078e0006 */
[----:B---3--:R-:W2:Y:S03]  /*00a0*/  LDG.E R0, desc[UR6][R4.64] ;  /* 0x0000000604007981 */ /* 0x008ea6000c1e1900 */
[----:B------:R-:W-:-:S05]  /*00b0*/  @!P0 IADD3 R9, PT, PT, R9, UR4, RZ ;  /* 0x0000000409098c10 */ /* 0x000fca000fffe0ff */
[----:B------:R-:W-:-:S06]  /*00c0*/  @!P0 IMAD.WIDE.U32 R6, R9, 0x4, R6 ;  /* 0x0000000409068825 */ /* 0x000fcc00078e0006 */
        /* <DEDUP_REMOVED lines=57> */
[----:B------:R-:W1:Y:S02]  /*0460*/  LDS R0, [UR4] ;  /* 0x00000004ff007984 */ /* 0x000e640008000800 */
[----:B-1----:R-:W-:Y:S01]  /*0470*/  IADD3 R4, PT, PT, R0, -0xd000000, RZ ;  /* 0xf300000000047810 */ /* 0x002fe20007ffe0ff */
[----:B0-----:R0:W1:Y:S03]  /*0480*/  MUFU.RSQ R3, R0 ;  /* 0x0000000000037308 */ /* 0x0010660000001400 */
[----:B------:R-:W-:-:S13]  /*0490*/  ISETP.GT.U32.AND P0, PT, R4, 0x727fffff, PT ;  /* 0x727fffff0400780c */ /* 0x000fda0003f04070 */
[----:B0-----:R-:W-:Y:S05]  /*04a0*/  @!P0 BRA `(.L_x_62) ;  /* 0x0000000000108947 */ /* 0x001fea0003800000 */
[----:B------:R-:W-:-:S07]  /*04b0*/  MOV R6, 0x4d0 ;  /* 0x000004d000067802 */ /* 0x000fce0000000f00 */
[----:B-1----:R-:W-:Y:S05]  /*04c0*/  CALL.REL.NOINC `($__internal_4_$__cuda_sm20_sqrt_rn_f32_slowpath) ;  /* 0x0000000000287944 */ /* 0x002fea0003c00000 */
[----:B------:R-:W-:Y:S01]  /*04d0*/  MOV R7, R3 ;  /* 0x0000000300077202 */ /* 0x000fe20000000f00 */
[----:B------:R-:W-:Y:S06]  /*04e0*/  BRA `(.L_x_63) ;  /* 0x0000000000107947 */ /* 0x000fec0003800000 */
.L_x_62:
[----:B-1----:R-:W-:Y:S01]  /*04f0*/  FMUL.FTZ R7, R0, R3 ;  /* 0x0000000300077220 */ /* 0x002fe20000410000 */
[----:B------:R-:W-:-:S03]  /*0500*/  FMUL.FTZ R3, R3, 0.5 ;  /* 0x3f00000003037820 */ /* 0x000fc60000410000 */
[----:B------:R-:W-:-:S04]  /*0510*/  FFMA R0, -R7, R7, R0 ;  /* 0x0000000707007223 */ /* 0x000fc80000000100 */
[----:B------:R-:W-:-:S07]  /*0520*/  FFMA R7, R0, R3, R7 ;  /* 0x0000000300077223 */ /* 0x000fce0000000007 */
.L_x_63:
[----:B------:R-:W0:Y:S02]  /*0530*/  LDC.64 R4, c[0x0][0x388] ;  /* 0x0000e200ff047b82 */ /* 0x000e240000000a00 */
[----:B0-----:R-:W-:-:S05]  /*0540*/  IMAD.WIDE.U32 R2, R2, 0x4, R4 ;  /* 0x0000000402027825 */ /* 0x001fca00078e0004 */
[----:B------:R-:W-:Y:S01]  /*0550*/  STG.E desc[UR6][R2.64], R7 ;  /* 0x0000000702007986 */ /* 0x000fe2000c101906 */
[----:B------:R-:W-:Y:S05]  /*0560*/  EXIT ;  /* 0x000000000000794d */ /* 0x000fea0003800000 */
        .weak           $__internal_4_$__cuda_sm20_sqrt_rn_f32_slowpath
        .type           $__internal_4_$__cuda_sm20_sqrt_rn_f32_slowpath,@function
        .size           $__internal_4_$__cuda_sm20_sqrt_rn_f32_slowpath,(.L_x_71 - $__internal_4_$__cuda_sm20_sqrt_rn_f32_slowpath)
$__internal_4_$__cuda_sm20_sqrt_rn_f32_slowpath:
[----:B------:R-:W-:-:S13]  /*0570*/  LOP3.LUT P0, RZ, R0, 0x7fffffff, RZ, 0xc0, !PT ;  /* 0x7fffffff00ff7812 */ /* 0x000fda000780c0ff */
[----:B------:R-:W-:Y:S01]  /*0580*/  @!P0 MOV R3, R0 ;  /* 0x0000000000038202 */ /* 0x000fe20000000f00 */
        /* <DEDUP_REMOVED lines=8> */
[----:B------:R-:W-:Y:S01]  /*0610*/  @!P0 MOV R3, R0 ;  /* 0x0000000000038202 */ /* 0x000fe20000000f00 */
        /* <DEDUP_REMOVED lines=9> */
.L_x_64:
[----:B------:R-:W-:Y:S01]  /*06b0*/  HFMA2 R5, -RZ, RZ, 0, 0 ;  /* 0x00000000ff057431 */ /* 0x000fe200000001ff */
[----:B------:R-:W-:-:S04]  /*06c0*/  MOV R4, R6 ;  /* 0x0000000600047202 */ /* 0x000fc80000000f00 */
[----:B------:R-:W-:Y:S05]  /*06d0*/  RET.REL.NODEC R4 `(_Z7L2_normPfS_) ;  /* 0xfffffff804487950 */ /* 0x000fea0003c3ffff */
.L_x_65:
        /* <DEDUP_REMOVED lines=10> */
.L_x_71:


//--------------------- .text._Z9vectorAddPfPKfj  --------------------------
	.section	.text._Z9vectorAddPfPKfj,"ax",@progbits
	.align	128
        .global         _Z9vectorAddPfPKfj
        .type           _Z9vectorAddPfPKfj,@function
        .size           _Z9vectorAddPfPKfj,(.L_x_77 - _Z9vectorAddPfPKfj)
        .other          _Z9vectorAddPfPKfj,@"STO_CUDA_ENTRY STV_DEFAULT"
_Z9vectorAddPfPKfj:
.text._Z9vectorAddPfPKfj:
[----:B------:R-:W-:Y:S01]  /*0000*/  LDC R1, c[0x0][0x37c] ;  /* 0x0000df00ff017b82 */ /* 0x000fe20000000800 */
[----:B------:R-:W0:Y:S01]  /*0010*/  S2R R7, SR_CTAID.X ;  /* 0x0000000000077919 */ /* 0x000e220000002500 */
[----:B------:R-:W0:Y:S01]  /*0020*/  LDCU UR4, c[0x0][0x360] ;  /* 0x00006c00ff0477ac */ /* 0x000e220008000800 */
[----:B------:R-:W0:Y:S01]  /*0030*/  S2R R0, SR_TID.X ;  /* 0x0000000000007919 */ /* 0x000e220000002100 */
[----:B------:R-:W1:Y:S01]  /*0040*/  LDCU UR5, c[0x0][0x390] ;  /* 0x00007200ff0577ac */ /* 0x000e620008000800 */
[----:B0-----:R-:W-:-:S05]  /*0050*/  IMAD R7, R7, UR4, R0 ;  /* 0x0000000407077c24 */ /* 0x001fca000f8e0200 */
[----:B-1----:R-:W-:-:S13]  /*0060*/  ISETP.GE.U32.AND P0, PT, R7, UR5, PT ;  /* 0x0000000507007c0c */ /* 0x002fda000bf06070 */
[----:B------:R-:W-:Y:S05]  /*0070*/  @P0 EXIT ;  /* 0x000000000000094d */ /* 0x000fea0003800000 */
[----:B------:R-:W0:Y:S01]  /*0080*/  LDC.64 R2, c[0x0][0x388] ;  /* 0x0000e200ff027b82 */ /* 0x000e220000000a00 */
[----:B------:R-:W1:Y:S07]  /*0090*/  LDCU.64 UR4, c[0x0][0x358] ;  /* 0x00006b00ff0477ac */ /* 0x000e6e0008000a00 */
[----:B------:R-:W2:Y:S01]  /*00a0*/  LDC.64 R4, c[0x0][0x380] ;  /* 0x0000e000ff047b82 */ /* 0x000ea20000000a00 */
[----:B0-----:R-:W-:-:S06]  /*00b0*/  IMAD.WIDE R2, R7, 0x4, R2 ;  /* 0x0000000407027825 */ /* 0x001fcc00078e0202 */
[----:B-1----:R-:W3:Y:S01]  /*00c0*/  LDG.E R2, desc[UR4][R2.64] ;  /* 0x0000000402027981 */ /* 0x002ee2000c1e1900 */
[----:B--2---:R-:W-:-:S05]  /*00d0*/  IMAD.WIDE R4, R7, 0x4, R4 ;  /* 0x0000000407047825 */ /* 0x004fca00078e0204 */
[----:B------:R-:W3:Y:S02]  /*00e0*/  LDG.E R7, desc[UR4][R4.64] ;  /* 0x0000000404077981 */ /* 0x000ee4000c1e1900 */
[----:B---3--:R-:W-:-:S05]  /*00f0*/  FADD R7, R2, -R7 ;  /* 0x8000000702077221 */ /* 0x008fca0000000000 */
[----:B------:R-:W-:Y:S01]  /*0100*/  STG.E desc[UR4][R4.64], R7 ;  /* 0x0000000704007986 */ /* 0x000fe2000c101904 */
[----:B------:R-:W-:Y:S05]  /*0110*/  EXIT ;  /* 0x000000000000794d */ /* 0x000fea0003800000 */
.L_x_66:
        /* <DEDUP_REMOVED lines=14> */
.L_x_77:


//--------------------- .nv.shared._Z13cos_distance2PfS_S_Pijj --------------------------
	.section	.nv.shared._Z13cos_distance2PfS_S_Pijj,"aw",@nobits
	.sectionflags	@""
	.align	4
.nv.shared._Z13cos_distance2PfS_S_Pijj:
	.zero		7520


//--------------------- .nv.shared.reserved.0     --------------------------
	.section	.nv.shared.reserved.0,"aw",@nobits
	.weak		__nv_reservedSMEM_offset_0_alias
	.size		__nv_reservedSMEM_offset_0_alias, 0, 64
	.other		__nv_reservedSMEM_offset_0_alias,@"STO_CUDA_RESERVED_SHARED STV_DEFAULT"
__nv_reservedSMEM_offset_0_alias:
	.zero		0
	.zero		64


//--------------------- .nv.shared._Z12cos_distancePfS_Pij --------------------------
	.section	.nv.shared._Z12cos_distancePfS_Pij,"aw",@nobits
	.sectionflags	@""
	.align	4
.nv.shared._Z12cos_distancePfS_Pij:
	.zero		4276


//--------------------- .nv.shared._Z16Normalize_vectorPf --------------------------
	.section	.nv.shared._Z16Normalize_vectorPf,"aw",@nobits
	.sectionflags	@""
	.align	4
.nv.shared._Z16Normalize_vectorPf:
	.zero		2052


//--------------------- .nv.shared._Z11Dot_productPfS_S_ --------------------------
	.section	.nv.shared._Z11Dot_productPfS_S_,"aw",@nobits
	.sectionflags	@""
	.align	4
.nv.shared._Z11Dot_productPfS_S_:
	.zero		2048


//--------------------- .nv.shared._Z7L2_normPfS_ --------------------------
	.section	.nv.shared._Z7L2_normPfS_,"aw",@nobits
	.sectionflags	@""
	.align	4
.nv.shared._Z7L2_normPfS_:
	.zero		2048


//--------------------- .nv.constant0._Z13cos_distance2PfS_S_Pijj --------------------------
	.section	.nv.constant0._Z13cos_distance2PfS_S_Pijj,"a",@progbits
	.sectionflags	@""
	.align	4
.nv.constant0._Z13cos_distance2PfS_S_Pijj:
	.zero		936


//--------------------- .nv.constant0._Z12cos_distancePfS_Pij --------------------------
	.section	.nv.constant0._Z12cos_distancePfS_Pij,"a",@progbits
	.sectionflags	@""
	.align	4
.nv.constant0._Z12cos_distancePfS_Pij:
	.zero		924


//--------------------- .nv.constant0._Z16Normalize_vectorPf --------------------------
	.section	.nv.constant0._Z16Normalize_vectorPf,"a",@progbits
	.sectionflags	@""
	.align	4
.nv.constant0._Z16Normalize_vectorPf:
	.zero		904


//--------------------- .nv.constant0._Z11Dot_productPfS_S_ --------------------------
	.section	.nv.constant0._Z11Dot_productPfS_S_,"a",@progbits
	.sectionflags	@""
	.align	4
.nv.constant0._Z11Dot_productPfS_S_:
	.zero		920


//--------------------- .nv.constant0._Z7L2_normPfS_ --------------------------
	.section	.nv.constant0._Z7L2_normPfS_,"a",@progbits
	.sectionflags	@""
	.align	4
.nv.constant0._Z7L2_normPfS_:
	.zero		912


//--------------------- .nv.constant0._Z9vectorAddPfPKfj --------------------------
	.section	.nv.constant0._Z9vectorAddPfPKfj,"a",@progbits
	.sectionflags	@""
	.align	4
.nv.constant0._Z9vectorAddPfPKfj:
	.zero		916


//--------------------- SYMBOLS --------------------------

	.type		.nv.reservedSmem.offset0,@object
	.size		.nv.reservedSmem.offset0,0x4
	.type		.nv.reservedSmem.cap,@object
	.size		.nv.reservedSmem.cap,0x4
